	.target	sm_100a

	.elftype	@"ET_EXEC"


//--------------------- .note.nv.tkinfo           --------------------------
	.section	.note.nv.tkinfo,"",@"SHT_NOTE"
	.sectionflags	@"SHF_NOTE_NV_TKINFO"
	.tkinfo
        /*0018*/ 	.word	0x00000002
        /*0030*/ 	.string	""
        /*0030*/ 	.string	"ptxas"
        /*0030*/ 	.string	"Cuda compilation tools, release 13.0, V13.0.88"
        /*0030*/ 	.string	"Build cuda_13.0.r13.0/compiler.36424714_0"
        /*0030*/ 	.string	"-arch sm_100a -m 64 "



//--------------------- .note.nv.cuinfo           --------------------------
	.section	.note.nv.cuinfo,"",@"SHT_NOTE"
	.sectionflags	@"SHF_NOTE_NV_CUINFO"
        /*0018*/ 	.short	0x0002
        /*001a*/ 	.short	0x0064
        /*001c*/ 	.short	0x0082
	.zero		2


//--------------------- .nv.info                  --------------------------
	.section	.nv.info,"",@"SHT_CUDA_INFO"
	.align	4


	//----- nvinfo : EIATTR_REGCOUNT
	.align		4
        /*0000*/ 	.byte	0x04, 0x2f
        /*0002*/ 	.short	(.L_12 - .L_11)
	.align		4
.L_11:
        /*0004*/ 	.word	index@(_ZN7cutlass13device_kernelIN5flash11enable_sm90INS1_16FlashAttnFwdSm90INS1_25CollectiveMainloopFwdSm90ILi2EN4cute5tupleIJNS5_1CILi1EEES8_S8_EEENS6_IJNS7_ILi192EEENS7_ILi128EEENS7_ILi64EEEEEELi64ENS_6half_tEfNS_4arch4Sm90ELb1ELb0ELb1ELb1ELb0ELb1ELb0ELb1ELb1ELb1ELb1ELb0EEENS1_21CollectiveEpilogueFwdINS6_IJSA_SC_SB_EEES9_SE_SG_Li384ELb1ELb1ELb1ELb0EEENS1_36VarlenDynamicPersistentTileSchedulerILi192ELi128ELi384ELi128ELb1ELb1ELb1ELb1ELb1ELb1EEEEEEEEEvNT_6ParamsE)
        /*0008*/ 	.word	0x00000004


	//----- nvinfo : EIATTR_FRAME_SIZE
	.align		4
.L_12:
        /*000c*/ 	.byte	0x04, 0x11
        /*000e*/ 	.short	(.L_14 - .L_13)
	.align		4
.L_13:
        /*0010*/ 	.word	index@(_ZN7cutlass13device_kernelIN5flash11enable_sm90INS1_16FlashAttnFwdSm90INS1_25CollectiveMainloopFwdSm90ILi2EN4cute5tupleIJNS5_1CILi1EEES8_S8_EEENS6_IJNS7_ILi192EEENS7_ILi128EEENS7_ILi64EEEEEELi64ENS_6half_tEfNS_4arch4Sm90ELb1ELb0ELb1ELb1ELb0ELb1ELb0ELb1ELb1ELb1ELb1ELb0EEENS1_21CollectiveEpilogueFwdINS6_IJSA_SC_SB_EEES9_SE_SG_Li384ELb1ELb1ELb1ELb0EEENS1_36VarlenDynamicPersistentTileSchedulerILi192ELi128ELi384ELi128ELb1ELb1ELb1ELb1ELb1ELb1EEEEEEEEEvNT_6ParamsE)
        /*0014*/ 	.word	0x00000000


	//----- nvinfo : EIATTR_REGCOUNT
	.align		4
.L_14:
        /*0018*/ 	.byte	0x04, 0x2f
        /*001a*/ 	.short	(.L_16 - .L_15)
	.align		4
.L_15:
        /*001c*/ 	.word	index@(_ZN7cutlass13device_kernelIN5flash11enable_sm90INS1_16FlashAttnFwdSm90INS1_25CollectiveMainloopFwdSm90ILi2EN4cute5tupleIJNS5_1CILi1EEES8_S8_EEENS6_IJNS7_ILi192EEENS7_ILi128EEENS7_ILi64EEEEEELi64ENS_6half_tEfNS_4arch4Sm90ELb1ELb0ELb1ELb1ELb0ELb0ELb0ELb1ELb1ELb1ELb1ELb0EEENS1_21CollectiveEpilogueFwdINS6_IJSA_SC_SB_EEES9_SE_SG_Li384ELb1ELb1ELb1ELb0EEENS1_36VarlenDynamicPersistentTileSchedulerILi192ELi128ELi384ELi128ELb1ELb1ELb1ELb1ELb1ELb1EEEEEEEEEvNT_6ParamsE)
        /*0020*/ 	.word	0x00000004


	//----- nvinfo : EIATTR_FRAME_SIZE
	.align		4
.L_16:
        /*0024*/ 	.byte	0x04, 0x11
        /*0026*/ 	.short	(.L_18 - .L_17)
	.align		4
.L_17:
        /*0028*/ 	.word	index@(_ZN7cutlass13device_kernelIN5flash11enable_sm90INS1_16FlashAttnFwdSm90INS1_25CollectiveMainloopFwdSm90ILi2EN4cute5tupleIJNS5_1CILi1EEES8_S8_EEENS6_IJNS7_ILi192EEENS7_ILi128EEENS7_ILi64EEEEEELi64ENS_6half_tEfNS_4arch4Sm90ELb1ELb0ELb1ELb1ELb0ELb0ELb0ELb1ELb1ELb1ELb1ELb0EEENS1_21CollectiveEpilogueFwdINS6_IJSA_SC_SB_EEES9_SE_SG_Li384ELb1ELb1ELb1ELb0EEENS1_36VarlenDynamicPersistentTileSchedulerILi192ELi128ELi384ELi128ELb1ELb1ELb1ELb1ELb1ELb1EEEEEEEEEvNT_6ParamsE)
        /*002c*/ 	.word	0x00000000


	//----- nvinfo : EIATTR_REGCOUNT
	.align		4
.L_18:
        /*0030*/ 	.byte	0x04, 0x2f
        /*0032*/ 	.short	(.L_20 - .L_19)
	.align		4
.L_19:
        /*0034*/ 	.word	index@(_ZN7cutlass13device_kernelIN5flash11enable_sm90INS1_16FlashAttnFwdSm90INS1_25CollectiveMainloopFwdSm90ILi2EN4cute5tupleIJNS5_1CILi1EEES8_S8_EEENS6_IJNS7_ILi192EEENS7_ILi128EEENS7_ILi64EEEEEELi64ENS_6half_tEfNS_4arch4Sm90ELb1ELb0ELb1ELb0ELb0ELb0ELb0ELb1ELb1ELb1ELb1ELb0EEENS1_21CollectiveEpilogueFwdINS6_IJSA_SC_SB_EEES9_SE_SG_Li384ELb0ELb1ELb1ELb0EEENS1_19SingleTileSchedulerILb0ELb1ELb1ELi192EEEEEEEEEvNT_6ParamsE)
        /*0038*/ 	.word	0x00000004


	//----- nvinfo : EIATTR_FRAME_SIZE
	.align		4
.L_20:
        /*003c*/ 	.byte	0x04, 0x11
        /*003e*/ 	.short	(.L_22 - .L_21)
	.align		4
.L_21:
        /*0040*/ 	.word	index@(_ZN7cutlass13device_kernelIN5flash11enable_sm90INS1_16FlashAttnFwdSm90INS1_25CollectiveMainloopFwdSm90ILi2EN4cute5tupleIJNS5_1CILi1EEES8_S8_EEENS6_IJNS7_ILi192EEENS7_ILi128EEENS7_ILi64EEEEEELi64ENS_6half_tEfNS_4arch4Sm90ELb1ELb0ELb1ELb0ELb0ELb0ELb0ELb1ELb1ELb1ELb1ELb0EEENS1_21CollectiveEpilogueFwdINS6_IJSA_SC_SB_EEES9_SE_SG_Li384ELb0ELb1ELb1ELb0EEENS1_19SingleTileSchedulerILb0ELb1ELb1ELi192EEEEEEEEEvNT_6ParamsE)
        /*0044*/ 	.word	0x00000000


	//----- nvinfo : EIATTR_REGCOUNT
	.align		4
.L_22:
        /*0048*/ 	.byte	0x04, 0x2f
        /*004a*/ 	.short	(.L_24 - .L_23)
	.align		4
.L_23:
        /*004c*/ 	.word	index@(_ZN7cutlass13device_kernelIN5flash11enable_sm90INS1_16FlashAttnFwdSm90INS1_25CollectiveMainloopFwdSm90ILi2EN4cute5tupleIJNS5_1CILi1EEES8_S8_EEENS6_IJNS7_ILi192EEENS7_ILi128EEENS7_ILi64EEEEEELi64ENS_6half_tEfNS_4arch4Sm90ELb0ELb1ELb1ELb1ELb0ELb1ELb0ELb1ELb1ELb1ELb1ELb0EEENS1_21CollectiveEpilogueFwdINS6_IJSA_SC_SB_EEES9_SE_SG_Li384ELb1ELb1ELb1ELb0EEENS1_36VarlenDynamicPersistentTileSchedulerILi192ELi128ELi384ELi128ELb1ELb1ELb1ELb1ELb0ELb1EEEEEEEEEvNT_6ParamsE)
        /*0050*/ 	.word	0x00000004


	//----- nvinfo : EIATTR_FRAME_SIZE
	.align		4
.L_24:
        /*0054*/ 	.byte	0x04, 0x11
        /*0056*/ 	.short	(.L_26 - .L_25)
	.align		4
.L_25:
        /*0058*/ 	.word	index@(_ZN7cutlass13device_kernelIN5flash11enable_sm90INS1_16FlashAttnFwdSm90INS1_25CollectiveMainloopFwdSm90ILi2EN4cute5tupleIJNS5_1CILi1EEES8_S8_EEENS6_IJNS7_ILi192EEENS7_ILi128EEENS7_ILi64EEEEEELi64ENS_6half_tEfNS_4arch4Sm90ELb0ELb1ELb1ELb1ELb0ELb1ELb0ELb1ELb1ELb1ELb1ELb0EEENS1_21CollectiveEpilogueFwdINS6_IJSA_SC_SB_EEES9_SE_SG_Li384ELb1ELb1ELb1ELb0EEENS1_36VarlenDynamicPersistentTileSchedulerILi192ELi128ELi384ELi128ELb1ELb1ELb1ELb1ELb0ELb1EEEEEEEEEvNT_6ParamsE)
        /*005c*/ 	.word	0x00000000


	//----- nvinfo : EIATTR_REGCOUNT
	.align		4
.L_26:
        /*0060*/ 	.byte	0x04, 0x2f
        /*0062*/ 	.short	(.L_28 - .L_27)
	.align		4
.L_27:
        /*0064*/ 	.word	index@(_ZN7cutlass13device_kernelIN5flash11enable_sm90INS1_16FlashAttnFwdSm90INS1_25CollectiveMainloopFwdSm90ILi2EN4cute5tupleIJNS5_1CILi1EEES8_S8_EEENS6_IJNS7_ILi192EEENS7_ILi128EEENS7_ILi64EEEEEELi64ENS_6half_tEfNS_4arch4Sm90ELb0ELb1ELb1ELb1ELb0ELb0ELb0ELb1ELb1ELb1ELb1ELb0EEENS1_21CollectiveEpilogueFwdINS6_IJSA_SC_SB_EEES9_SE_SG_Li384ELb1ELb1ELb1ELb0EEENS1_36VarlenDynamicPersistentTileSchedulerILi192ELi128ELi384ELi128ELb1ELb1ELb1ELb1ELb0ELb1EEEEEEEEEvNT_6ParamsE)
        /*0068*/ 	.word	0x00000004


	//----- nvinfo : EIATTR_FRAME_SIZE
	.align		4
.L_28:
        /*006c*/ 	.byte	0x04, 0x11
        /*006e*/ 	.short	(.L_30 - .L_29)
	.align		4
.L_29:
        /*0070*/ 	.word	index@(_ZN7cutlass13device_kernelIN5flash11enable_sm90INS1_16FlashAttnFwdSm90INS1_25CollectiveMainloopFwdSm90ILi2EN4cute5tupleIJNS5_1CILi1EEES8_S8_EEENS6_IJNS7_ILi192EEENS7_ILi128EEENS7_ILi64EEEEEELi64ENS_6half_tEfNS_4arch4Sm90ELb0ELb1ELb1ELb1ELb0ELb0ELb0ELb1ELb1ELb1ELb1ELb0EEENS1_21CollectiveEpilogueFwdINS6_IJSA_SC_SB_EEES9_SE_SG_Li384ELb1ELb1ELb1ELb0EEENS1_36VarlenDynamicPersistentTileSchedulerILi192ELi128ELi384ELi128ELb1ELb1ELb1ELb1ELb0ELb1EEEEEEEEEvNT_6ParamsE)
        /*0074*/ 	.word	0x00000000


	//----- nvinfo : EIATTR_REGCOUNT
	.align		4
.L_30:
        /*0078*/ 	.byte	0x04, 0x2f
        /*007a*/ 	.short	(.L_32 - .L_31)
	.align		4
.L_31:
        /*007c*/ 	.word	index@(_ZN7cutlass13device_kernelIN5flash11enable_sm90INS1_16FlashAttnFwdSm90INS1_25CollectiveMainloopFwdSm90ILi2EN4cute5tupleIJNS5_1CILi1EEES8_S8_EEENS6_IJNS7_ILi192EEENS7_ILi128EEENS7_ILi64EEEEEELi64ENS_6half_tEfNS_4arch4Sm90ELb0ELb1ELb1ELb0ELb0ELb0ELb0ELb1ELb1ELb1ELb1ELb0EEENS1_21CollectiveEpilogueFwdINS6_IJSA_SC_SB_EEES9_SE_SG_Li384ELb0ELb1ELb1ELb0EEENS1_19SingleTileSchedulerILb0ELb1ELb1ELi192EEEEEEEEEvNT_6ParamsE)
        /*0080*/ 	.word	0x00000004


	//----- nvinfo : EIATTR_FRAME_SIZE
	.align		4
.L_32:
        /*0084*/ 	.byte	0x04, 0x11
        /*0086*/ 	.short	(.L_34 - .L_33)
	.align		4
.L_33:
        /*0088*/ 	.word	index@(_ZN7cutlass13device_kernelIN5flash11enable_sm90INS1_16FlashAttnFwdSm90INS1_25CollectiveMainloopFwdSm90ILi2EN4cute5tupleIJNS5_1CILi1EEES8_S8_EEENS6_IJNS7_ILi192EEENS7_ILi128EEENS7_ILi64EEEEEELi64ENS_6half_tEfNS_4arch4Sm90ELb0ELb1ELb1ELb0ELb0ELb0ELb0ELb1ELb1ELb1ELb1ELb0EEENS1_21CollectiveEpilogueFwdINS6_IJSA_SC_SB_EEES9_SE_SG_Li384ELb0ELb1ELb1ELb0EEENS1_19SingleTileSchedulerILb0ELb1ELb1ELi192EEEEEEEEEvNT_6ParamsE)
        /*008c*/ 	.word	0x00000000


	//----- nvinfo : EIATTR_REGCOUNT
	.align		4
.L_34:
        /*0090*/ 	.byte	0x04, 0x2f
        /*0092*/ 	.short	(.L_36 - .L_35)
	.align		4
.L_35:
        /*0094*/ 	.word	index@(_ZN7cutlass13device_kernelIN5flash11enable_sm90INS1_16FlashAttnFwdSm90INS1_25CollectiveMainloopFwdSm90ILi2EN4cute5tupleIJNS5_1CILi1EEES8_S8_EEENS6_IJNS7_ILi192EEESA_NS7_ILi64EEEEEELi64ENS_6half_tEfNS_4arch4Sm90ELb0ELb0ELb1ELb1ELb0ELb1ELb0ELb0ELb1ELb1ELb1ELb0EEENS1_21CollectiveEpilogueFwdINS6_IJSA_SB_SA_EEES9_SD_SF_Li384ELb1ELb1ELb1ELb0EEENS1_36VarlenDynamicPersistentTileSchedulerILi192ELi192ELi384ELi128ELb1ELb1ELb1ELb0ELb1ELb1EEEEEEEEEvNT_6ParamsE)
        /*0098*/ 	.word	0x00000004


	//----- nvinfo : EIATTR_FRAME_SIZE
	.align		4
.L_36:
        /*009c*/ 	.byte	0x04, 0x11
        /*009e*/ 	.short	(.L_38 - .L_37)
	.align		4
.L_37:
        /*00a0*/ 	.word	index@(_ZN7cutlass13device_kernelIN5flash11enable_sm90INS1_16FlashAttnFwdSm90INS1_25CollectiveMainloopFwdSm90ILi2EN4cute5tupleIJNS5_1CILi1EEES8_S8_EEENS6_IJNS7_ILi192EEESA_NS7_ILi64EEEEEELi64ENS_6half_tEfNS_4arch4Sm90ELb0ELb0ELb1ELb1ELb0ELb1ELb0ELb0ELb1ELb1ELb1ELb0EEENS1_21CollectiveEpilogueFwdINS6_IJSA_SB_SA_EEES9_SD_SF_Li384ELb1ELb1ELb1ELb0EEENS1_36VarlenDynamicPersistentTileSchedulerILi192ELi192ELi384ELi128ELb1ELb1ELb1ELb0ELb1ELb1EEEEEEEEEvNT_6ParamsE)
        /*00a4*/ 	.word	0x00000000


	//----- nvinfo : EIATTR_REGCOUNT
	.align		4
.L_38:
        /*00a8*/ 	.byte	0x04, 0x2f
        /*00aa*/ 	.short	(.L_40 - .L_39)
	.align		4
.L_39:
        /*00ac*/ 	.word	index@(_ZN7cutlass13device_kernelIN5flash11enable_sm90INS1_16FlashAttnFwdSm90INS1_25CollectiveMainloopFwdSm90ILi2EN4cute5tupleIJNS5_1CILi1EEES8_S8_EEENS6_IJNS7_ILi192EEESA_NS7_ILi64EEEEEELi64ENS_6half_tEfNS_4arch4Sm90ELb0ELb0ELb1ELb1ELb0ELb0ELb0ELb0ELb1ELb1ELb1ELb0EEENS1_21CollectiveEpilogueFwdINS6_IJSA_SB_SA_EEES9_SD_SF_Li384ELb1ELb1ELb1ELb0EEENS1_36VarlenDynamicPersistentTileSchedulerILi192ELi192ELi384ELi128ELb1ELb1ELb1ELb0ELb1ELb1EEEEEEEEEvNT_6ParamsE)
        /*00b0*/ 	.word	0x00000004


	//----- nvinfo : EIATTR_FRAME_SIZE
	.align		4
.L_40:
        /*00b4*/ 	.byte	0x04, 0x11
        /*00b6*/ 	.short	(.L_42 - .L_41)
	.align		4
.L_41:
        /*00b8*/ 	.word	index@(_ZN7cutlass13device_kernelIN5flash11enable_sm90INS1_16FlashAttnFwdSm90INS1_25CollectiveMainloopFwdSm90ILi2EN4cute5tupleIJNS5_1CILi1EEES8_S8_EEENS6_IJNS7_ILi192EEESA_NS7_ILi64EEEEEELi64ENS_6half_tEfNS_4arch4Sm90ELb0ELb0ELb1ELb1ELb0ELb0ELb0ELb0ELb1ELb1ELb1ELb0EEENS1_21CollectiveEpilogueFwdINS6_IJSA_SB_SA_EEES9_SD_SF_Li384ELb1ELb1ELb1ELb0EEENS1_36VarlenDynamicPersistentTileSchedulerILi192ELi192ELi384ELi128ELb1ELb1ELb1ELb0ELb1ELb1EEEEEEEEEvNT_6ParamsE)
        /*00bc*/ 	.word	0x00000000


	//----- nvinfo : EIATTR_REGCOUNT
	.align		4
.L_42:
        /*00c0*/ 	.byte	0x04, 0x2f
        /*00c2*/ 	.short	(.L_44 - .L_43)
	.align		4
.L_43:
        /*00c4*/ 	.word	index@(_ZN7cutlass13device_kernelIN5flash11enable_sm90INS1_16FlashAttnFwdSm90INS1_25CollectiveMainloopFwdSm90ILi2EN4cute5tupleIJNS5_1CILi1EEES8_S8_EEENS6_IJNS7_ILi192EEESA_NS7_ILi64EEEEEELi64ENS_6half_tEfNS_4arch4Sm90ELb0ELb0ELb1ELb0ELb0ELb0ELb0ELb0ELb1ELb1ELb1ELb0EEENS1_21CollectiveEpilogueFwdINS6_IJSA_SB_SA_EEES9_SD_SF_Li384ELb0ELb1ELb1ELb0EEENS1_19SingleTileSchedulerILb0ELb1ELb1ELi192EEEEEEEEEvNT_6ParamsE)
        /*00c8*/ 	.word	0x00000004


	//----- nvinfo : EIATTR_FRAME_SIZE
	.align		4
.L_44:
        /*00cc*/ 	.byte	0x04, 0x11
        /*00ce*/ 	.short	(.L_46 - .L_45)
	.align		4
.L_45:
        /*00d0*/ 	.word	index@(_ZN7cutlass13device_kernelIN5flash11enable_sm90INS1_16FlashAttnFwdSm90INS1_25CollectiveMainloopFwdSm90ILi2EN4cute5tupleIJNS5_1CILi1EEES8_S8_EEENS6_IJNS7_ILi192EEESA_NS7_ILi64EEEEEELi64ENS_6half_tEfNS_4arch4Sm90ELb0ELb0ELb1ELb0ELb0ELb0ELb0ELb0ELb1ELb1ELb1ELb0EEENS1_21CollectiveEpilogueFwdINS6_IJSA_SB_SA_EEES9_SD_SF_Li384ELb0ELb1ELb1ELb0EEENS1_19SingleTileSchedulerILb0ELb1ELb1ELi192EEEEEEEEEvNT_6ParamsE)
        /*00d4*/ 	.word	0x00000000


	//----- nvinfo : EIATTR_MIN_STACK_SIZE
	.align		4
.L_46:
        /*00d8*/ 	.byte	0x04, 0x12
        /*00da*/ 	.short	(.L_48 - .L_47)
	.align		4
.L_47:
        /*00dc*/ 	.word	index@(_ZN7cutlass13device_kernelIN5flash11enable_sm90INS1_16FlashAttnFwdSm90INS1_25CollectiveMainloopFwdSm90ILi2EN4cute5tupleIJNS5_1CILi1EEES8_S8_EEENS6_IJNS7_ILi192EEESA_NS7_ILi64EEEEEELi64ENS_6half_tEfNS_4arch4Sm90ELb0ELb0ELb1ELb0ELb0ELb0ELb0ELb0ELb1ELb1ELb1ELb0EEENS1_21CollectiveEpilogueFwdINS6_IJSA_SB_SA_EEES9_SD_SF_Li384ELb0ELb1ELb1ELb0EEENS1_19SingleTileSchedulerILb0ELb1ELb1ELi192EEEEEEEEEvNT_6ParamsE)
        /*00e0*/ 	.word	0x00000000


	//----- nvinfo : EIATTR_MIN_STACK_SIZE
	.align		4
.L_48:
        /*00e4*/ 	.byte	0x04, 0x12
        /*00e6*/ 	.short	(.L_50 - .L_49)
	.align		4
.L_49:
        /*00e8*/ 	.word	index@(_ZN7cutlass13device_kernelIN5flash11enable_sm90INS1_16FlashAttnFwdSm90INS1_25CollectiveMainloopFwdSm90ILi2EN4cute5tupleIJNS5_1CILi1EEES8_S8_EEENS6_IJNS7_ILi192EEESA_NS7_ILi64EEEEEELi64ENS_6half_tEfNS_4arch4Sm90ELb0ELb0ELb1ELb1ELb0ELb0ELb0ELb0ELb1ELb1ELb1ELb0EEENS1_21CollectiveEpilogueFwdINS6_IJSA_SB_SA_EEES9_SD_SF_Li384ELb1ELb1ELb1ELb0EEENS1_36VarlenDynamicPersistentTileSchedulerILi192ELi192ELi384ELi128ELb1ELb1ELb1ELb0ELb1ELb1EEEEEEEEEvNT_6ParamsE)
        /*00ec*/ 	.word	0x00000000


	//----- nvinfo : EIATTR_MIN_STACK_SIZE
	.align		4
.L_50:
        /*00f0*/ 	.byte	0x04, 0x12
        /*00f2*/ 	.short	(.L_52 - .L_51)
	.align		4
.L_51:
        /*00f4*/ 	.word	index@(_ZN7cutlass13device_kernelIN5flash11enable_sm90INS1_16FlashAttnFwdSm90INS1_25CollectiveMainloopFwdSm90ILi2EN4cute5tupleIJNS5_1CILi1EEES8_S8_EEENS6_IJNS7_ILi192EEESA_NS7_ILi64EEEEEELi64ENS_6half_tEfNS_4arch4Sm90ELb0ELb0ELb1ELb1ELb0ELb1ELb0ELb0ELb1ELb1ELb1ELb0EEENS1_21CollectiveEpilogueFwdINS6_IJSA_SB_SA_EEES9_SD_SF_Li384ELb1ELb1ELb1ELb0EEENS1_36VarlenDynamicPersistentTileSchedulerILi192ELi192ELi384ELi128ELb1ELb1ELb1ELb0ELb1ELb1EEEEEEEEEvNT_6ParamsE)
        /*00f8*/ 	.word	0x00000000


	//----- nvinfo : EIATTR_MIN_STACK_SIZE
	.align		4
.L_52:
        /*00fc*/ 	.byte	0x04, 0x12
        /*00fe*/ 	.short	(.L_54 - .L_53)
	.align		4
.L_53:
        /*0100*/ 	.word	index@(_ZN7cutlass13device_kernelIN5flash11enable_sm90INS1_16FlashAttnFwdSm90INS1_25CollectiveMainloopFwdSm90ILi2EN4cute5tupleIJNS5_1CILi1EEES8_S8_EEENS6_IJNS7_ILi192EEENS7_ILi128EEENS7_ILi64EEEEEELi64ENS_6half_tEfNS_4arch4Sm90ELb0ELb1ELb1ELb0ELb0ELb0ELb0ELb1ELb1ELb1ELb1ELb0EEENS1_21CollectiveEpilogueFwdINS6_IJSA_SC_SB_EEES9_SE_SG_Li384ELb0ELb1ELb1ELb0EEENS1_19SingleTileSchedulerILb0ELb1ELb1ELi192EEEEEEEEEvNT_6ParamsE)
        /*0104*/ 	.word	0x00000000


	//----- nvinfo : EIATTR_MIN_STACK_SIZE
	.align		4
.L_54:
        /*0108*/ 	.byte	0x04, 0x12
        /*010a*/ 	.short	(.L_56 - .L_55)
	.align		4
.L_55:
        /*010c*/ 	.word	index@(_ZN7cutlass13device_kernelIN5flash11enable_sm90INS1_16FlashAttnFwdSm90INS1_25CollectiveMainloopFwdSm90ILi2EN4cute5tupleIJNS5_1CILi1EEES8_S8_EEENS6_IJNS7_ILi192EEENS7_ILi128EEENS7_ILi64EEEEEELi64ENS_6half_tEfNS_4arch4Sm90ELb0ELb1ELb1ELb1ELb0ELb0ELb0ELb1ELb1ELb1ELb1ELb0EEENS1_21CollectiveEpilogueFwdINS6_IJSA_SC_SB_EEES9_SE_SG_Li384ELb1ELb1ELb1ELb0EEENS1_36VarlenDynamicPersistentTileSchedulerILi192ELi128ELi384ELi128ELb1ELb1ELb1ELb1ELb0ELb1EEEEEEEEEvNT_6ParamsE)
        /*0110*/ 	.word	0x00000000


	//----- nvinfo : EIATTR_MIN_STACK_SIZE
	.align		4
.L_56:
        /*0114*/ 	.byte	0x04, 0x12
        /*0116*/ 	.short	(.L_58 - .L_57)
	.align		4
.L_57:
        /*0118*/ 	.word	index@(_ZN7cutlass13device_kernelIN5flash11enable_sm90INS1_16FlashAttnFwdSm90INS1_25CollectiveMainloopFwdSm90ILi2EN4cute5tupleIJNS5_1CILi1EEES8_S8_EEENS6_IJNS7_ILi192EEENS7_ILi128EEENS7_ILi64EEEEEELi64ENS_6half_tEfNS_4arch4Sm90ELb0ELb1ELb1ELb1ELb0ELb1ELb0ELb1ELb1ELb1ELb1ELb0EEENS1_21CollectiveEpilogueFwdINS6_IJSA_SC_SB_EEES9_SE_SG_Li384ELb1ELb1ELb1ELb0EEENS1_36VarlenDynamicPersistentTileSchedulerILi192ELi128ELi384ELi128ELb1ELb1ELb1ELb1ELb0ELb1EEEEEEEEEvNT_6ParamsE)
        /*011c*/ 	.word	0x00000000


	//----- nvinfo : EIATTR_MIN_STACK_SIZE
	.align		4
.L_58:
        /*0120*/ 	.byte	0x04, 0x12
        /*0122*/ 	.short	(.L_60 - .L_59)
	.align		4
.L_59:
        /*0124*/ 	.word	index@(_ZN7cutlass13device_kernelIN5flash11enable_sm90INS1_16FlashAttnFwdSm90INS1_25CollectiveMainloopFwdSm90ILi2EN4cute5tupleIJNS5_1CILi1EEES8_S8_EEENS6_IJNS7_ILi192EEENS7_ILi128EEENS7_ILi64EEEEEELi64ENS_6half_tEfNS_4arch4Sm90ELb1ELb0ELb1ELb0ELb0ELb0ELb0ELb1ELb1ELb1ELb1ELb0EEENS1_21CollectiveEpilogueFwdINS6_IJSA_SC_SB_EEES9_SE_SG_Li384ELb0ELb1ELb1ELb0EEENS1_19SingleTileSchedulerILb0ELb1ELb1ELi192EEEEEEEEEvNT_6ParamsE)
        /*0128*/ 	.word	0x00000000


	//----- nvinfo : EIATTR_MIN_STACK_SIZE
	.align		4
.L_60:
        /*012c*/ 	.byte	0x04, 0x12
        /*012e*/ 	.short	(.L_62 - .L_61)
	.align		4
.L_61:
        /*0130*/ 	.word	index@(_ZN7cutlass13device_kernelIN5flash11enable_sm90INS1_16FlashAttnFwdSm90INS1_25CollectiveMainloopFwdSm90ILi2EN4cute5tupleIJNS5_1CILi1EEES8_S8_EEENS6_IJNS7_ILi192EEENS7_ILi128EEENS7_ILi64EEEEEELi64ENS_6half_tEfNS_4arch4Sm90ELb1ELb0ELb1ELb1ELb0ELb0ELb0ELb1ELb1ELb1ELb1ELb0EEENS1_21CollectiveEpilogueFwdINS6_IJSA_SC_SB_EEES9_SE_SG_Li384ELb1ELb1ELb1ELb0EEENS1_36VarlenDynamicPersistentTileSchedulerILi192ELi128ELi384ELi128ELb1ELb1ELb1ELb1ELb1ELb1EEEEEEEEEvNT_6ParamsE)
        /*0134*/ 	.word	0x00000000


	//----- nvinfo : EIATTR_MIN_STACK_SIZE
	.align		4
.L_62:
        /*0138*/ 	.byte	0x04, 0x12
        /*013a*/ 	.short	(.L_64 - .L_63)
	.align		4
.L_63:
        /*013c*/ 	.word	index@(_ZN7cutlass13device_kernelIN5flash11enable_sm90INS1_16FlashAttnFwdSm90INS1_25CollectiveMainloopFwdSm90ILi2EN4cute5tupleIJNS5_1CILi1EEES8_S8_EEENS6_IJNS7_ILi192EEENS7_ILi128EEENS7_ILi64EEEEEELi64ENS_6half_tEfNS_4arch4Sm90ELb1ELb0ELb1ELb1ELb0ELb1ELb0ELb1ELb1ELb1ELb1ELb0EEENS1_21CollectiveEpilogueFwdINS6_IJSA_SC_SB_EEES9_SE_SG_Li384ELb1ELb1ELb1ELb0EEENS1_36VarlenDynamicPersistentTileSchedulerILi192ELi128ELi384ELi128ELb1ELb1ELb1ELb1ELb1ELb1EEEEEEEEEvNT_6ParamsE)
        /*0140*/ 	.word	0x00000000
.L_64:


//--------------------- .nv.compat                --------------------------
	.section	.nv.compat,"",@"SHT_CUDA_COMPAT_INFO"
	.align	4
        /*0000*/ 	.byte	0x02, 0x09, 0x01, 0x00, 0x02, 0x02, 0x01, 0x00, 0x02, 0x05, 0x05, 0x00, 0x03, 0x07, 0x01, 0x01
        /*0010*/ 	.byte	0x02, 0x03, 0x00, 0x00, 0x02, 0x06, 0x01, 0x00, 0x04, 0x0b, 0x08, 0x00, 0x09, 0x00, 0x00, 0x00
        /*0020*/ 	.byte	0x00, 0x00, 0x00, 0x00


//--------------------- .nv.info._ZN7cutlass13device_kernelIN5flash11enable_sm90INS1_16FlashAttnFwdSm90INS1_25CollectiveMainloopFwdSm90ILi2EN4cute5tupleIJNS5_1CILi1EEES8_S8_EEENS6_IJNS7_ILi192EEESA_NS7_ILi64EEEEEELi64ENS_6half_tEfNS_4arch4Sm90ELb0ELb0ELb1ELb0ELb0ELb0ELb0ELb0ELb1ELb1ELb1ELb0EEENS1_21CollectiveEpilogueFwdINS6_IJSA_SB_SA_EEES9_SD_SF_Li384ELb0ELb1ELb1ELb0EEENS1_19SingleTileSchedulerILb0ELb1ELb1ELi192EEEEEEEEEvNT_6ParamsE --------------------------
	.section	.nv.info._ZN7cutlass13device_kernelIN5flash11enable_sm90INS1_16FlashAttnFwdSm90INS1_25CollectiveMainloopFwdSm90ILi2EN4cute5tupleIJNS5_1CILi1EEES8_S8_EEENS6_IJNS7_ILi192EEESA_NS7_ILi64EEEEEELi64ENS_6half_tEfNS_4arch4Sm90ELb0ELb0ELb1ELb0ELb0ELb0ELb0ELb0ELb1ELb1ELb1ELb0EEENS1_21CollectiveEpilogueFwdINS6_IJSA_SB_SA_EEES9_SD_SF_Li384ELb0ELb1ELb1ELb0EEENS1_19SingleTileSchedulerILb0ELb1ELb1ELi192EEEEEEEEEvNT_6ParamsE,"",@"SHT_CUDA_INFO"
	.sectionflags	@""
	.align	4


	//----- nvinfo : EIATTR_CUDA_API_VERSION
	.align		4
        /*0000*/ 	.byte	0x04, 0x37
        /*0002*/ 	.short	(.L_66 - .L_65)
.L_65:
        /*0004*/ 	.word	0x00000082


	//----- nvinfo : EIATTR_KPARAM_INFO
	.align		4
.L_66:
        /*0008*/ 	.byte	0x04, 0x17
        /*000a*/ 	.short	(.L_68 - .L_67)
.L_67:
        /*000c*/ 	.word	0x00000000
        /*0010*/ 	.short	0x0000
        /*0012*/ 	.short	0x0000
        /*0014*/ 	.byte	0x00, 0xf0, 0x01, 0x28


	//----- nvinfo : EIATTR_SPARSE_MMA_MASK
	.align		4
.L_68:
        /*0018*/ 	.byte	0x03, 0x50
        /*001a*/ 	.short	0x0000


	//----- nvinfo : EIATTR_MAXREG_COUNT
	.align		4
        /*001c*/ 	.byte	0x03, 0x1b
        /*001e*/ 	.short	0x0080


	//----- nvinfo : EIATTR_MERCURY_ISA_VERSION
	.align		4
        /*0020*/ 	.byte	0x03, 0x5f
        /*0022*/ 	.short	0x0101


	//----- nvinfo : EIATTR_VRC_CTA_INIT_COUNT
	.align		4
        /*0024*/ 	.byte	0x02, 0x4a
	.zero		1
	.zero		1


	//----- nvinfo : EIATTR_EXIT_INSTR_OFFSETS
	.align		4
        /*0028*/ 	.byte	0x04, 0x1c
        /*002a*/ 	.short	(.L_70 - .L_69)


	//   ....[0]....
.L_69:
        /*002c*/ 	.word	0x00000010


	//----- nvinfo : EIATTR_MAX_THREADS
	.align		4
.L_70:
        /*0030*/ 	.byte	0x04, 0x05
        /*0032*/ 	.short	(.L_72 - .L_71)
.L_71:
        /*0034*/ 	.word	0x00000200
        /*0038*/ 	.word	0x00000001
        /*003c*/ 	.word	0x00000001


	//----- nvinfo : EIATTR_CBANK_PARAM_SIZE
	.align		4
.L_72:
        /*0040*/ 	.byte	0x03, 0x19
        /*0042*/ 	.short	0x0a00


	//----- nvinfo : EIATTR_PARAM_CBANK
	.align		4
        /*0044*/ 	.byte	0x04, 0x0a
        /*0046*/ 	.short	(.L_74 - .L_73)
	.align		4
.L_73:
        /*0048*/ 	.word	index@(.nv.constant0._ZN7cutlass13device_kernelIN5flash11enable_sm90INS1_16FlashAttnFwdSm90INS1_25CollectiveMainloopFwdSm90ILi2EN4cute5tupleIJNS5_1CILi1EEES8_S8_EEENS6_IJNS7_ILi192EEESA_NS7_ILi64EEEEEELi64ENS_6half_tEfNS_4arch4Sm90ELb0ELb0ELb1ELb0ELb0ELb0ELb0ELb0ELb1ELb1ELb1ELb0EEENS1_21CollectiveEpilogueFwdINS6_IJSA_SB_SA_EEES9_SD_SF_Li384ELb0ELb1ELb1ELb0EEENS1_19SingleTileSchedulerILb0ELb1ELb1ELi192EEEEEEEEEvNT_6ParamsE)
        /*004c*/ 	.short	0x0380
        /*004e*/ 	.short	0x0a00


	//----- nvinfo : EIATTR_SW_WAR
	.align		4
.L_74:
        /*0050*/ 	.byte	0x04, 0x36
        /*0052*/ 	.short	(.L_76 - .L_75)
.L_75:
        /*0054*/ 	.word	0x00000008
.L_76:


//--------------------- .nv.info._ZN7cutlass13device_kernelIN5flash11enable_sm90INS1_16FlashAttnFwdSm90INS1_25CollectiveMainloopFwdSm90ILi2EN4cute5tupleIJNS5_1CILi1EEES8_S8_EEENS6_IJNS7_ILi192EEESA_NS7_ILi64EEEEEELi64ENS_6half_tEfNS_4arch4Sm90ELb0ELb0ELb1ELb1ELb0ELb0ELb0ELb0ELb1ELb1ELb1ELb0EEENS1_21CollectiveEpilogueFwdINS6_IJSA_SB_SA_EEES9_SD_SF_Li384ELb1ELb1ELb1ELb0EEENS1_36VarlenDynamicPersistentTileSchedulerILi192ELi192ELi384ELi128ELb1ELb1ELb1ELb0ELb1ELb1EEEEEEEEEvNT_6ParamsE --------------------------
	.section	.nv.info._ZN7cutlass13device_kernelIN5flash11enable_sm90INS1_16FlashAttnFwdSm90INS1_25CollectiveMainloopFwdSm90ILi2EN4cute5tupleIJNS5_1CILi1EEES8_S8_EEENS6_IJNS7_ILi192EEESA_NS7_ILi64EEEEEELi64ENS_6half_tEfNS_4arch4Sm90ELb0ELb0ELb1ELb1ELb0ELb0ELb0ELb0ELb1ELb1ELb1ELb0EEENS1_21CollectiveEpilogueFwdINS6_IJSA_SB_SA_EEES9_SD_SF_Li384ELb1ELb1ELb1ELb0EEENS1_36VarlenDynamicPersistentTileSchedulerILi192ELi192ELi384ELi128ELb1ELb1ELb1ELb0ELb1ELb1EEEEEEEEEvNT_6ParamsE,"",@"SHT_CUDA_INFO"
	.sectionflags	@""
	.align	4


	//----- nvinfo : EIATTR_CUDA_API_VERSION
	.align		4
        /*0000*/ 	.byte	0x04, 0x37
        /*0002*/ 	.short	(.L_78 - .L_77)
.L_77:
        /*0004*/ 	.word	0x00000082


	//----- nvinfo : EIATTR_KPARAM_INFO
	.align		4
.L_78:
        /*0008*/ 	.byte	0x04, 0x17
        /*000a*/ 	.short	(.L_80 - .L_79)
.L_79:
        /*000c*/ 	.word	0x00000000
        /*0010*/ 	.short	0x0000
        /*0012*/ 	.short	0x0000
        /*0014*/ 	.byte	0x00, 0xf0, 0x01, 0x2a


	//----- nvinfo : EIATTR_SPARSE_MMA_MASK
	.align		4
.L_80:
        /*0018*/ 	.byte	0x03, 0x50
        /*001a*/ 	.short	0x0000


	//----- nvinfo : EIATTR_MAXREG_COUNT
	.align		4
        /*001c*/ 	.byte	0x03, 0x1b
        /*001e*/ 	.short	0x0080


	//----- nvinfo : EIATTR_MERCURY_ISA_VERSION
	.align		4
        /*0020*/ 	.byte	0x03, 0x5f
        /*0022*/ 	.short	0x0101


	//----- nvinfo : EIATTR_VRC_CTA_INIT_COUNT
	.align		4
        /*0024*/ 	.byte	0x02, 0x4a
	.zero		1
	.zero		1


	//----- nvinfo : EIATTR_EXIT_INSTR_OFFSETS
	.align		4
        /*0028*/ 	.byte	0x04, 0x1c
        /*002a*/ 	.short	(.L_82 - .L_81)


	//   ....[0]....
.L_81:
        /*002c*/ 	.word	0x00000010


	//----- nvinfo : EIATTR_MAX_THREADS
	.align		4
.L_82:
        /*0030*/ 	.byte	0x04, 0x05
        /*0032*/ 	.short	(.L_84 - .L_83)
.L_83:
        /*0034*/ 	.word	0x00000200
        /*0038*/ 	.word	0x00000001
        /*003c*/ 	.word	0x00000001


	//----- nvinfo : EIATTR_CBANK_PARAM_SIZE
	.align		4
.L_84:
        /*0040*/ 	.byte	0x03, 0x19
        /*0042*/ 	.short	0x0a80


	//----- nvinfo : EIATTR_PARAM_CBANK
	.align		4
        /*0044*/ 	.byte	0x04, 0x0a
        /*0046*/ 	.short	(.L_86 - .L_85)
	.align		4
.L_85:
        /*0048*/ 	.word	index@(.nv.constant0._ZN7cutlass13device_kernelIN5flash11enable_sm90INS1_16FlashAttnFwdSm90INS1_25CollectiveMainloopFwdSm90ILi2EN4cute5tupleIJNS5_1CILi1EEES8_S8_EEENS6_IJNS7_ILi192EEESA_NS7_ILi64EEEEEELi64ENS_6half_tEfNS_4arch4Sm90ELb0ELb0ELb1ELb1ELb0ELb0ELb0ELb0ELb1ELb1ELb1ELb0EEENS1_21CollectiveEpilogueFwdINS6_IJSA_SB_SA_EEES9_SD_SF_Li384ELb1ELb1ELb1ELb0EEENS1_36VarlenDynamicPersistentTileSchedulerILi192ELi192ELi384ELi128ELb1ELb1ELb1ELb0ELb1ELb1EEEEEEEEEvNT_6ParamsE)
        /*004c*/ 	.short	0x0380
        /*004e*/ 	.short	0x0a80


	//----- nvinfo : EIATTR_SW_WAR
	.align		4
.L_86:
        /*0050*/ 	.byte	0x04, 0x36
        /*0052*/ 	.short	(.L_88 - .L_87)
.L_87:
        /*0054*/ 	.word	0x00000008
.L_88:


//--------------------- .nv.info._ZN7cutlass13device_kernelIN5flash11enable_sm90INS1_16FlashAttnFwdSm90INS1_25CollectiveMainloopFwdSm90ILi2EN4cute5tupleIJNS5_1CILi1EEES8_S8_EEENS6_IJNS7_ILi192EEESA_NS7_ILi64EEEEEELi64ENS_6half_tEfNS_4arch4Sm90ELb0ELb0ELb1ELb1ELb0ELb1ELb0ELb0ELb1ELb1ELb1ELb0EEENS1_21CollectiveEpilogueFwdINS6_IJSA_SB_SA_EEES9_SD_SF_Li384ELb1ELb1ELb1ELb0EEENS1_36VarlenDynamicPersistentTileSchedulerILi192ELi192ELi384ELi128ELb1ELb1ELb1ELb0ELb1ELb1EEEEEEEEEvNT_6ParamsE --------------------------
	.section	.nv.info._ZN7cutlass13device_kernelIN5flash11enable_sm90INS1_16FlashAttnFwdSm90INS1_25CollectiveMainloopFwdSm90ILi2EN4cute5tupleIJNS5_1CILi1EEES8_S8_EEENS6_IJNS7_ILi192EEESA_NS7_ILi64EEEEEELi64ENS_6half_tEfNS_4arch4Sm90ELb0ELb0ELb1ELb1ELb0ELb1ELb0ELb0ELb1ELb1ELb1ELb0EEENS1_21CollectiveEpilogueFwdINS6_IJSA_SB_SA_EEES9_SD_SF_Li384ELb1ELb1ELb1ELb0EEENS1_36VarlenDynamicPersistentTileSchedulerILi192ELi192ELi384ELi128ELb1ELb1ELb1ELb0ELb1ELb1EEEEEEEEEvNT_6ParamsE,"",@"SHT_CUDA_INFO"
	.sectionflags	@""
	.align	4


	//----- nvinfo : EIATTR_CUDA_API_VERSION
	.align		4
        /*0000*/ 	.byte	0x04, 0x37
        /*0002*/ 	.short	(.L_90 - .L_89)
.L_89:
        /*0004*/ 	.word	0x00000082


	//----- nvinfo : EIATTR_KPARAM_INFO
	.align		4
.L_90:
        /*0008*/ 	.byte	0x04, 0x17
        /*000a*/ 	.short	(.L_92 - .L_91)
.L_91:
        /*000c*/ 	.word	0x00000000
        /*0010*/ 	.short	0x0000
        /*0012*/ 	.short	0x0000
        /*0014*/ 	.byte	0x00, 0xf0, 0x01, 0x2a


	//----- nvinfo : EIATTR_SPARSE_MMA_MASK
	.align		4
.L_92:
        /*0018*/ 	.byte	0x03, 0x50
        /*001a*/ 	.short	0x0000


	//----- nvinfo : EIATTR_MAXREG_COUNT
	.align		4
        /*001c*/ 	.byte	0x03, 0x1b
        /*001e*/ 	.short	0x0080


	//----- nvinfo : EIATTR_MERCURY_ISA_VERSION
	.align		4
        /*0020*/ 	.byte	0x03, 0x5f
        /*0022*/ 	.short	0x0101


	//----- nvinfo : EIATTR_VRC_CTA_INIT_COUNT
	.align		4
        /*0024*/ 	.byte	0x02, 0x4a
	.zero		1
	.zero		1


	//----- nvinfo : EIATTR_EXIT_INSTR_OFFSETS
	.align		4
        /*0028*/ 	.byte	0x04, 0x1c
        /*002a*/ 	.short	(.L_94 - .L_93)


	//   ....[0]....
.L_93:
        /*002c*/ 	.word	0x00000010


	//----- nvinfo : EIATTR_MAX_THREADS
	.align		4
.L_94:
        /*0030*/ 	.byte	0x04, 0x05
        /*0032*/ 	.short	(.L_96 - .L_95)
.L_95:
        /*0034*/ 	.word	0x00000200
        /*0038*/ 	.word	0x00000001
        /*003c*/ 	.word	0x00000001


	//----- nvinfo : EIATTR_CBANK_PARAM_SIZE
	.align		4
.L_96:
        /*0040*/ 	.byte	0x03, 0x19
        /*0042*/ 	.short	0x0a80


	//----- nvinfo : EIATTR_PARAM_CBANK
	.align		4
        /*0044*/ 	.byte	0x04, 0x0a
        /*0046*/ 	.short	(.L_98 - .L_97)
	.align		4
.L_97:
        /*0048*/ 	.word	index@(.nv.constant0._ZN7cutlass13device_kernelIN5flash11enable_sm90INS1_16FlashAttnFwdSm90INS1_25CollectiveMainloopFwdSm90ILi2EN4cute5tupleIJNS5_1CILi1EEES8_S8_EEENS6_IJNS7_ILi192EEESA_NS7_ILi64EEEEEELi64ENS_6half_tEfNS_4arch4Sm90ELb0ELb0ELb1ELb1ELb0ELb1ELb0ELb0ELb1ELb1ELb1ELb0EEENS1_21CollectiveEpilogueFwdINS6_IJSA_SB_SA_EEES9_SD_SF_Li384ELb1ELb1ELb1ELb0EEENS1_36VarlenDynamicPersistentTileSchedulerILi192ELi192ELi384ELi128ELb1ELb1ELb1ELb0ELb1ELb1EEEEEEEEEvNT_6ParamsE)
        /*004c*/ 	.short	0x0380
        /*004e*/ 	.short	0x0a80


	//----- nvinfo : EIATTR_SW_WAR
	.align		4
.L_98:
        /*0050*/ 	.byte	0x04, 0x36
        /*0052*/ 	.short	(.L_100 - .L_99)
.L_99:
        /*0054*/ 	.word	0x00000008
.L_100:


//--------------------- .nv.info._ZN7cutlass13device_kernelIN5flash11enable_sm90INS1_16FlashAttnFwdSm90INS1_25CollectiveMainloopFwdSm90ILi2EN4cute5tupleIJNS5_1CILi1EEES8_S8_EEENS6_IJNS7_ILi192EEENS7_ILi128EEENS7_ILi64EEEEEELi64ENS_6half_tEfNS_4arch4Sm90ELb0ELb1ELb1ELb0ELb0ELb0ELb0ELb1ELb1ELb1ELb1ELb0EEENS1_21CollectiveEpilogueFwdINS6_IJSA_SC_SB_EEES9_SE_SG_Li384ELb0ELb1ELb1ELb0EEENS1_19SingleTileSchedulerILb0ELb1ELb1ELi192EEEEEEEEEvNT_6ParamsE --------------------------
	.section	.nv.info._ZN7cutlass13device_kernelIN5flash11enable_sm90INS1_16FlashAttnFwdSm90INS1_25CollectiveMainloopFwdSm90ILi2EN4cute5tupleIJNS5_1CILi1EEES8_S8_EEENS6_IJNS7_ILi192EEENS7_ILi128EEENS7_ILi64EEEEEELi64ENS_6half_tEfNS_4arch4Sm90ELb0ELb1ELb1ELb0ELb0ELb0ELb0ELb1ELb1ELb1ELb1ELb0EEENS1_21CollectiveEpilogueFwdINS6_IJSA_SC_SB_EEES9_SE_SG_Li384ELb0ELb1ELb1ELb0EEENS1_19SingleTileSchedulerILb0ELb1ELb1ELi192EEEEEEEEEvNT_6ParamsE,"",@"SHT_CUDA_INFO"
	.sectionflags	@""
	.align	4


	//----- nvinfo : EIATTR_CUDA_API_VERSION
	.align		4
        /*0000*/ 	.byte	0x04, 0x37
        /*0002*/ 	.short	(.L_102 - .L_101)
.L_101:
        /*0004*/ 	.word	0x00000082


	//----- nvinfo : EIATTR_KPARAM_INFO
	.align		4
.L_102:
        /*0008*/ 	.byte	0x04, 0x17
        /*000a*/ 	.short	(.L_104 - .L_103)
.L_103:
        /*000c*/ 	.word	0x00000000
        /*0010*/ 	.short	0x0000
        /*0012*/ 	.short	0x0000
        /*0014*/ 	.byte	0x00, 0xf0, 0x01, 0x28


	//----- nvinfo : EIATTR_SPARSE_MMA_MASK
	.align		4
.L_104:
        /*0018*/ 	.byte	0x03, 0x50
        /*001a*/ 	.short	0x0000


	//----- nvinfo : EIATTR_MAXREG_COUNT
	.align		4
        /*001c*/ 	.byte	0x03, 0x1b
        /*001e*/ 	.short	0x0080


	//----- nvinfo : EIATTR_MERCURY_ISA_VERSION
	.align		4
        /*0020*/ 	.byte	0x03, 0x5f
        /*0022*/ 	.short	0x0101


	//----- nvinfo : EIATTR_VRC_CTA_INIT_COUNT
	.align		4
        /*0024*/ 	.byte	0x02, 0x4a
	.zero		1
	.zero		1


	//----- nvinfo : EIATTR_EXIT_INSTR_OFFSETS
	.align		4
        /*0028*/ 	.byte	0x04, 0x1c
        /*002a*/ 	.short	(.L_106 - .L_105)


	//   ....[0]....
.L_105:
        /*002c*/ 	.word	0x00000010


	//----- nvinfo : EIATTR_MAX_THREADS
	.align		4
.L_106:
        /*0030*/ 	.byte	0x04, 0x05
        /*0032*/ 	.short	(.L_108 - .L_107)
.L_107:
        /*0034*/ 	.word	0x00000200
        /*0038*/ 	.word	0x00000001
        /*003c*/ 	.word	0x00000001


	//----- nvinfo : EIATTR_CBANK_PARAM_SIZE
	.align		4
.L_108:
        /*0040*/ 	.byte	0x03, 0x19
        /*0042*/ 	.short	0x0a00


	//----- nvinfo : EIATTR_PARAM_CBANK
	.align		4
        /*0044*/ 	.byte	0x04, 0x0a
        /*0046*/ 	.short	(.L_110 - .L_109)
	.align		4
.L_109:
        /*0048*/ 	.word	index@(.nv.constant0._ZN7cutlass13device_kernelIN5flash11enable_sm90INS1_16FlashAttnFwdSm90INS1_25CollectiveMainloopFwdSm90ILi2EN4cute5tupleIJNS5_1CILi1EEES8_S8_EEENS6_IJNS7_ILi192EEENS7_ILi128EEENS7_ILi64EEEEEELi64ENS_6half_tEfNS_4arch4Sm90ELb0ELb1ELb1ELb0ELb0ELb0ELb0ELb1ELb1ELb1ELb1ELb0EEENS1_21CollectiveEpilogueFwdINS6_IJSA_SC_SB_EEES9_SE_SG_Li384ELb0ELb1ELb1ELb0EEENS1_19SingleTileSchedulerILb0ELb1ELb1ELi192EEEEEEEEEvNT_6ParamsE)
        /*004c*/ 	.short	0x0380
        /*004e*/ 	.short	0x0a00


	//----- nvinfo : EIATTR_SW_WAR
	.align		4
.L_110:
        /*0050*/ 	.byte	0x04, 0x36
        /*0052*/ 	.short	(.L_112 - .L_111)
.L_111:
        /*0054*/ 	.word	0x00000008
.L_112:


//--------------------- .nv.info._ZN7cutlass13device_kernelIN5flash11enable_sm90INS1_16FlashAttnFwdSm90INS1_25CollectiveMainloopFwdSm90ILi2EN4cute5tupleIJNS5_1CILi1EEES8_S8_EEENS6_IJNS7_ILi192EEENS7_ILi128EEENS7_ILi64EEEEEELi64ENS_6half_tEfNS_4arch4Sm90ELb0ELb1ELb1ELb1ELb0ELb0ELb0ELb1ELb1ELb1ELb1ELb0EEENS1_21CollectiveEpilogueFwdINS6_IJSA_SC_SB_EEES9_SE_SG_Li384ELb1ELb1ELb1ELb0EEENS1_36VarlenDynamicPersistentTileSchedulerILi192ELi128ELi384ELi128ELb1ELb1ELb1ELb1ELb0ELb1EEEEEEEEEvNT_6ParamsE --------------------------
	.section	.nv.info._ZN7cutlass13device_kernelIN5flash11enable_sm90INS1_16FlashAttnFwdSm90INS1_25CollectiveMainloopFwdSm90ILi2EN4cute5tupleIJNS5_1CILi1EEES8_S8_EEENS6_IJNS7_ILi192EEENS7_ILi128EEENS7_ILi64EEEEEELi64ENS_6half_tEfNS_4arch4Sm90ELb0ELb1ELb1ELb1ELb0ELb0ELb0ELb1ELb1ELb1ELb1ELb0EEENS1_21CollectiveEpilogueFwdINS6_IJSA_SC_SB_EEES9_SE_SG_Li384ELb1ELb1ELb1ELb0EEENS1_36VarlenDynamicPersistentTileSchedulerILi192ELi128ELi384ELi128ELb1ELb1ELb1ELb1ELb0ELb1EEEEEEEEEvNT_6ParamsE,"",@"SHT_CUDA_INFO"
	.sectionflags	@""
	.align	4


	//----- nvinfo : EIATTR_CUDA_API_VERSION
	.align		4
        /*0000*/ 	.byte	0x04, 0x37
        /*0002*/ 	.short	(.L_114 - .L_113)
.L_113:
        /*0004*/ 	.word	0x00000082


	//----- nvinfo : EIATTR_KPARAM_INFO
	.align		4
.L_114:
        /*0008*/ 	.byte	0x04, 0x17
        /*000a*/ 	.short	(.L_116 - .L_115)
.L_115:
        /*000c*/ 	.word	0x00000000
        /*0010*/ 	.short	0x0000
        /*0012*/ 	.short	0x0000
        /*0014*/ 	.byte	0x00, 0xf0, 0x01, 0x2a


	//----- nvinfo : EIATTR_SPARSE_MMA_MASK
	.align		4
.L_116:
        /*0018*/ 	.byte	0x03, 0x50
        /*001a*/ 	.short	0x0000


	//----- nvinfo : EIATTR_MAXREG_COUNT
	.align		4
        /*001c*/ 	.byte	0x03, 0x1b
        /*001e*/ 	.short	0x0080


	//----- nvinfo : EIATTR_MERCURY_ISA_VERSION
	.align		4
        /*0020*/ 	.byte	0x03, 0x5f
        /*0022*/ 	.short	0x0101


	//----- nvinfo : EIATTR_VRC_CTA_INIT_COUNT
	.align		4
        /*0024*/ 	.byte	0x02, 0x4a
	.zero		1
	.zero		1


	//----- nvinfo : EIATTR_EXIT_INSTR_OFFSETS
	.align		4
        /*0028*/ 	.byte	0x04, 0x1c
        /*002a*/ 	.short	(.L_118 - .L_117)


	//   ....[0]....
.L_117:
        /*002c*/ 	.word	0x00000010


	//----- nvinfo : EIATTR_MAX_THREADS
	.align		4
.L_118:
        /*0030*/ 	.byte	0x04, 0x05
        /*0032*/ 	.short	(.L_120 - .L_119)
.L_119:
        /*0034*/ 	.word	0x00000200
        /*0038*/ 	.word	0x00000001
        /*003c*/ 	.word	0x00000001


	//----- nvinfo : EIATTR_CBANK_PARAM_SIZE
	.align		4
.L_120:
        /*0040*/ 	.byte	0x03, 0x19
        /*0042*/ 	.short	0x0a80


	//----- nvinfo : EIATTR_PARAM_CBANK
	.align		4
        /*0044*/ 	.byte	0x04, 0x0a
        /*0046*/ 	.short	(.L_122 - .L_121)
	.align		4
.L_121:
        /*0048*/ 	.word	index@(.nv.constant0._ZN7cutlass13device_kernelIN5flash11enable_sm90INS1_16FlashAttnFwdSm90INS1_25CollectiveMainloopFwdSm90ILi2EN4cute5tupleIJNS5_1CILi1EEES8_S8_EEENS6_IJNS7_ILi192EEENS7_ILi128EEENS7_ILi64EEEEEELi64ENS_6half_tEfNS_4arch4Sm90ELb0ELb1ELb1ELb1ELb0ELb0ELb0ELb1ELb1ELb1ELb1ELb0EEENS1_21CollectiveEpilogueFwdINS6_IJSA_SC_SB_EEES9_SE_SG_Li384ELb1ELb1ELb1ELb0EEENS1_36VarlenDynamicPersistentTileSchedulerILi192ELi128ELi384ELi128ELb1ELb1ELb1ELb1ELb0ELb1EEEEEEEEEvNT_6ParamsE)
        /*004c*/ 	.short	0x0380
        /*004e*/ 	.short	0x0a80


	//----- nvinfo : EIATTR_SW_WAR
	.align		4
.L_122:
        /*0050*/ 	.byte	0x04, 0x36
        /*0052*/ 	.short	(.L_124 - .L_123)
.L_123:
        /*0054*/ 	.word	0x00000008
.L_124:


//--------------------- .nv.info._ZN7cutlass13device_kernelIN5flash11enable_sm90INS1_16FlashAttnFwdSm90INS1_25CollectiveMainloopFwdSm90ILi2EN4cute5tupleIJNS5_1CILi1EEES8_S8_EEENS6_IJNS7_ILi192EEENS7_ILi128EEENS7_ILi64EEEEEELi64ENS_6half_tEfNS_4arch4Sm90ELb0ELb1ELb1ELb1ELb0ELb1ELb0ELb1ELb1ELb1ELb1ELb0EEENS1_21CollectiveEpilogueFwdINS6_IJSA_SC_SB_EEES9_SE_SG_Li384ELb1ELb1ELb1ELb0EEENS1_36VarlenDynamicPersistentTileSchedulerILi192ELi128ELi384ELi128ELb1ELb1ELb1ELb1ELb0ELb1EEEEEEEEEvNT_6ParamsE --------------------------
	.section	.nv.info._ZN7cutlass13device_kernelIN5flash11enable_sm90INS1_16FlashAttnFwdSm90INS1_25CollectiveMainloopFwdSm90ILi2EN4cute5tupleIJNS5_1CILi1EEES8_S8_EEENS6_IJNS7_ILi192EEENS7_ILi128EEENS7_ILi64EEEEEELi64ENS_6half_tEfNS_4arch4Sm90ELb0ELb1ELb1ELb1ELb0ELb1ELb0ELb1ELb1ELb1ELb1ELb0EEENS1_21CollectiveEpilogueFwdINS6_IJSA_SC_SB_EEES9_SE_SG_Li384ELb1ELb1ELb1ELb0EEENS1_36VarlenDynamicPersistentTileSchedulerILi192ELi128ELi384ELi128ELb1ELb1ELb1ELb1ELb0ELb1EEEEEEEEEvNT_6ParamsE,"",@"SHT_CUDA_INFO"
	.sectionflags	@""
	.align	4


	//----- nvinfo : EIATTR_CUDA_API_VERSION
	.align		4
        /*0000*/ 	.byte	0x04, 0x37
        /*0002*/ 	.short	(.L_126 - .L_125)
.L_125:
        /*0004*/ 	.word	0x00000082


	//----- nvinfo : EIATTR_KPARAM_INFO
	.align		4
.L_126:
        /*0008*/ 	.byte	0x04, 0x17
        /*000a*/ 	.short	(.L_128 - .L_127)
.L_127:
        /*000c*/ 	.word	0x00000000
        /*0010*/ 	.short	0x0000
        /*0012*/ 	.short	0x0000
        /*0014*/ 	.byte	0x00, 0xf0, 0x01, 0x2a


	//----- nvinfo : EIATTR_SPARSE_MMA_MASK
	.align		4
.L_128:
        /*0018*/ 	.byte	0x03, 0x50
        /*001a*/ 	.short	0x0000


	//----- nvinfo : EIATTR_MAXREG_COUNT
	.align		4
        /*001c*/ 	.byte	0x03, 0x1b
        /*001e*/ 	.short	0x0080


	//----- nvinfo : EIATTR_MERCURY_ISA_VERSION
	.align		4
        /*0020*/ 	.byte	0x03, 0x5f
        /*0022*/ 	.short	0x0101


	//----- nvinfo : EIATTR_VRC_CTA_INIT_COUNT
	.align		4
        /*0024*/ 	.byte	0x02, 0x4a
	.zero		1
	.zero		1


	//----- nvinfo : EIATTR_EXIT_INSTR_OFFSETS
	.align		4
        /*0028*/ 	.byte	0x04, 0x1c
        /*002a*/ 	.short	(.L_130 - .L_129)


	//   ....[0]....
.L_129:
        /*002c*/ 	.word	0x00000010


	//----- nvinfo : EIATTR_MAX_THREADS
	.align		4
.L_130:
        /*0030*/ 	.byte	0x04, 0x05
        /*0032*/ 	.short	(.L_132 - .L_131)
.L_131:
        /*0034*/ 	.word	0x00000200
        /*0038*/ 	.word	0x00000001
        /*003c*/ 	.word	0x00000001


	//----- nvinfo : EIATTR_CBANK_PARAM_SIZE
	.align		4
.L_132:
        /*0040*/ 	.byte	0x03, 0x19
        /*0042*/ 	.short	0x0a80


	//----- nvinfo : EIATTR_PARAM_CBANK
	.align		4
        /*0044*/ 	.byte	0x04, 0x0a
        /*0046*/ 	.short	(.L_134 - .L_133)
	.align		4
.L_133:
        /*0048*/ 	.word	index@(.nv.constant0._ZN7cutlass13device_kernelIN5flash11enable_sm90INS1_16FlashAttnFwdSm90INS1_25CollectiveMainloopFwdSm90ILi2EN4cute5tupleIJNS5_1CILi1EEES8_S8_EEENS6_IJNS7_ILi192EEENS7_ILi128EEENS7_ILi64EEEEEELi64ENS_6half_tEfNS_4arch4Sm90ELb0ELb1ELb1ELb1ELb0ELb1ELb0ELb1ELb1ELb1ELb1ELb0EEENS1_21CollectiveEpilogueFwdINS6_IJSA_SC_SB_EEES9_SE_SG_Li384ELb1ELb1ELb1ELb0EEENS1_36VarlenDynamicPersistentTileSchedulerILi192ELi128ELi384ELi128ELb1ELb1ELb1ELb1ELb0ELb1EEEEEEEEEvNT_6ParamsE)
        /*004c*/ 	.short	0x0380
        /*004e*/ 	.short	0x0a80


	//----- nvinfo : EIATTR_SW_WAR
	.align		4
.L_134:
        /*0050*/ 	.byte	0x04, 0x36
        /*0052*/ 	.short	(.L_136 - .L_135)
.L_135:
        /*0054*/ 	.word	0x00000008
.L_136:


//--------------------- .nv.info._ZN7cutlass13device_kernelIN5flash11enable_sm90INS1_16FlashAttnFwdSm90INS1_25CollectiveMainloopFwdSm90ILi2EN4cute5tupleIJNS5_1CILi1EEES8_S8_EEENS6_IJNS7_ILi192EEENS7_ILi128EEENS7_ILi64EEEEEELi64ENS_6half_tEfNS_4arch4Sm90ELb1ELb0ELb1ELb0ELb0ELb0ELb0ELb1ELb1ELb1ELb1ELb0EEENS1_21CollectiveEpilogueFwdINS6_IJSA_SC_SB_EEES9_SE_SG_Li384ELb0ELb1ELb1ELb0EEENS1_19SingleTileSchedulerILb0ELb1ELb1ELi192EEEEEEEEEvNT_6ParamsE --------------------------
	.section	.nv.info._ZN7cutlass13device_kernelIN5flash11enable_sm90INS1_16FlashAttnFwdSm90INS1_25CollectiveMainloopFwdSm90ILi2EN4cute5tupleIJNS5_1CILi1EEES8_S8_EEENS6_IJNS7_ILi192EEENS7_ILi128EEENS7_ILi64EEEEEELi64ENS_6half_tEfNS_4arch4Sm90ELb1ELb0ELb1ELb0ELb0ELb0ELb0ELb1ELb1ELb1ELb1ELb0EEENS1_21CollectiveEpilogueFwdINS6_IJSA_SC_SB_EEES9_SE_SG_Li384ELb0ELb1ELb1ELb0EEENS1_19SingleTileSchedulerILb0ELb1ELb1ELi192EEEEEEEEEvNT_6ParamsE,"",@"SHT_CUDA_INFO"
	.sectionflags	@""
	.align	4


	//----- nvinfo : EIATTR_CUDA_API_VERSION
	.align		4
        /*0000*/ 	.byte	0x04, 0x37
        /*0002*/ 	.short	(.L_138 - .L_137)
.L_137:
        /*0004*/ 	.word	0x00000082


	//----- nvinfo : EIATTR_KPARAM_INFO
	.align		4
.L_138:
        /*0008*/ 	.byte	0x04, 0x17
        /*000a*/ 	.short	(.L_140 - .L_139)
.L_139:
        /*000c*/ 	.word	0x00000000
        /*0010*/ 	.short	0x0000
        /*0012*/ 	.short	0x0000
        /*0014*/ 	.byte	0x00, 0xf0, 0x01, 0x28


	//----- nvinfo : EIATTR_SPARSE_MMA_MASK
	.align		4
.L_140:
        /*0018*/ 	.byte	0x03, 0x50
        /*001a*/ 	.short	0x0000


	//----- nvinfo : EIATTR_MAXREG_COUNT
	.align		4
        /*001c*/ 	.byte	0x03, 0x1b
        /*001e*/ 	.short	0x0080


	//----- nvinfo : EIATTR_MERCURY_ISA_VERSION
	.align		4
        /*0020*/ 	.byte	0x03, 0x5f
        /*0022*/ 	.short	0x0101


	//----- nvinfo : EIATTR_VRC_CTA_INIT_COUNT
	.align		4
        /*0024*/ 	.byte	0x02, 0x4a
	.zero		1
	.zero		1


	//----- nvinfo : EIATTR_EXIT_INSTR_OFFSETS
	.align		4
        /*0028*/ 	.byte	0x04, 0x1c
        /*002a*/ 	.short	(.L_142 - .L_141)


	//   ....[0]....
.L_141:
        /*002c*/ 	.word	0x00000010


	//----- nvinfo : EIATTR_MAX_THREADS
	.align		4
.L_142:
        /*0030*/ 	.byte	0x04, 0x05
        /*0032*/ 	.short	(.L_144 - .L_143)
.L_143:
        /*0034*/ 	.word	0x00000200
        /*0038*/ 	.word	0x00000001
        /*003c*/ 	.word	0x00000001


	//----- nvinfo : EIATTR_CBANK_PARAM_SIZE
	.align		4
.L_144:
        /*0040*/ 	.byte	0x03, 0x19
        /*0042*/ 	.short	0x0a00


	//----- nvinfo : EIATTR_PARAM_CBANK
	.align		4
        /*0044*/ 	.byte	0x04, 0x0a
        /*0046*/ 	.short	(.L_146 - .L_145)
	.align		4
.L_145:
        /*0048*/ 	.word	index@(.nv.constant0._ZN7cutlass13device_kernelIN5flash11enable_sm90INS1_16FlashAttnFwdSm90INS1_25CollectiveMainloopFwdSm90ILi2EN4cute5tupleIJNS5_1CILi1EEES8_S8_EEENS6_IJNS7_ILi192EEENS7_ILi128EEENS7_ILi64EEEEEELi64ENS_6half_tEfNS_4arch4Sm90ELb1ELb0ELb1ELb0ELb0ELb0ELb0ELb1ELb1ELb1ELb1ELb0EEENS1_21CollectiveEpilogueFwdINS6_IJSA_SC_SB_EEES9_SE_SG_Li384ELb0ELb1ELb1ELb0EEENS1_19SingleTileSchedulerILb0ELb1ELb1ELi192EEEEEEEEEvNT_6ParamsE)
        /*004c*/ 	.short	0x0380
        /*004e*/ 	.short	0x0a00


	//----- nvinfo : EIATTR_SW_WAR
	.align		4
.L_146:
        /*0050*/ 	.byte	0x04, 0x36
        /*0052*/ 	.short	(.L_148 - .L_147)
.L_147:
        /*0054*/ 	.word	0x00000008
.L_148:


//--------------------- .nv.info._ZN7cutlass13device_kernelIN5flash11enable_sm90INS1_16FlashAttnFwdSm90INS1_25CollectiveMainloopFwdSm90ILi2EN4cute5tupleIJNS5_1CILi1EEES8_S8_EEENS6_IJNS7_ILi192EEENS7_ILi128EEENS7_ILi64EEEEEELi64ENS_6half_tEfNS_4arch4Sm90ELb1ELb0ELb1ELb1ELb0ELb0ELb0ELb1ELb1ELb1ELb1ELb0EEENS1_21CollectiveEpilogueFwdINS6_IJSA_SC_SB_EEES9_SE_SG_Li384ELb1ELb1ELb1ELb0EEENS1_36VarlenDynamicPersistentTileSchedulerILi192ELi128ELi384ELi128ELb1ELb1ELb1ELb1ELb1ELb1EEEEEEEEEvNT_6ParamsE --------------------------
	.section	.nv.info._ZN7cutlass13device_kernelIN5flash11enable_sm90INS1_16FlashAttnFwdSm90INS1_25CollectiveMainloopFwdSm90ILi2EN4cute5tupleIJNS5_1CILi1EEES8_S8_EEENS6_IJNS7_ILi192EEENS7_ILi128EEENS7_ILi64EEEEEELi64ENS_6half_tEfNS_4arch4Sm90ELb1ELb0ELb1ELb1ELb0ELb0ELb0ELb1ELb1ELb1ELb1ELb0EEENS1_21CollectiveEpilogueFwdINS6_IJSA_SC_SB_EEES9_SE_SG_Li384ELb1ELb1ELb1ELb0EEENS1_36VarlenDynamicPersistentTileSchedulerILi192ELi128ELi384ELi128ELb1ELb1ELb1ELb1ELb1ELb1EEEEEEEEEvNT_6ParamsE,"",@"SHT_CUDA_INFO"
	.sectionflags	@""
	.align	4


	//----- nvinfo : EIATTR_CUDA_API_VERSION
	.align		4
        /*0000*/ 	.byte	0x04, 0x37
        /*0002*/ 	.short	(.L_150 - .L_149)
.L_149:
        /*0004*/ 	.word	0x00000082


	//----- nvinfo : EIATTR_KPARAM_INFO
	.align		4
.L_150:
        /*0008*/ 	.byte	0x04, 0x17
        /*000a*/ 	.short	(.L_152 - .L_151)
.L_151:
        /*000c*/ 	.word	0x00000000
        /*0010*/ 	.short	0x0000
        /*0012*/ 	.short	0x0000
        /*0014*/ 	.byte	0x00, 0xf0, 0x01, 0x2a


	//----- nvinfo : EIATTR_SPARSE_MMA_MASK
	.align		4
.L_152:
        /*0018*/ 	.byte	0x03, 0x50
        /*001a*/ 	.short	0x0000


	//----- nvinfo : EIATTR_MAXREG_COUNT
	.align		4
        /*001c*/ 	.byte	0x03, 0x1b
        /*001e*/ 	.short	0x0080


	//----- nvinfo : EIATTR_MERCURY_ISA_VERSION
	.align		4
        /*0020*/ 	.byte	0x03, 0x5f
        /*0022*/ 	.short	0x0101


	//----- nvinfo : EIATTR_VRC_CTA_INIT_COUNT
	.align		4
        /*0024*/ 	.byte	0x02, 0x4a
	.zero		1
	.zero		1


	//----- nvinfo : EIATTR_EXIT_INSTR_OFFSETS
	.align		4
        /*0028*/ 	.byte	0x04, 0x1c
        /*002a*/ 	.short	(.L_154 - .L_153)


	//   ....[0]....
.L_153:
        /*002c*/ 	.word	0x00000010


	//----- nvinfo : EIATTR_MAX_THREADS
	.align		4
.L_154:
        /*0030*/ 	.byte	0x04, 0x05
        /*0032*/ 	.short	(.L_156 - .L_155)
.L_155:
        /*0034*/ 	.word	0x00000200
        /*0038*/ 	.word	0x00000001
        /*003c*/ 	.word	0x00000001


	//----- nvinfo : EIATTR_CBANK_PARAM_SIZE
	.align		4
.L_156:
        /*0040*/ 	.byte	0x03, 0x19
        /*0042*/ 	.short	0x0a80


	//----- nvinfo : EIATTR_PARAM_CBANK
	.align		4
        /*0044*/ 	.byte	0x04, 0x0a
        /*0046*/ 	.short	(.L_158 - .L_157)
	.align		4
.L_157:
        /*0048*/ 	.word	index@(.nv.constant0._ZN7cutlass13device_kernelIN5flash11enable_sm90INS1_16FlashAttnFwdSm90INS1_25CollectiveMainloopFwdSm90ILi2EN4cute5tupleIJNS5_1CILi1EEES8_S8_EEENS6_IJNS7_ILi192EEENS7_ILi128EEENS7_ILi64EEEEEELi64ENS_6half_tEfNS_4arch4Sm90ELb1ELb0ELb1ELb1ELb0ELb0ELb0ELb1ELb1ELb1ELb1ELb0EEENS1_21CollectiveEpilogueFwdINS6_IJSA_SC_SB_EEES9_SE_SG_Li384ELb1ELb1ELb1ELb0EEENS1_36VarlenDynamicPersistentTileSchedulerILi192ELi128ELi384ELi128ELb1ELb1ELb1ELb1ELb1ELb1EEEEEEEEEvNT_6ParamsE)
        /*004c*/ 	.short	0x0380
        /*004e*/ 	.short	0x0a80


	//----- nvinfo : EIATTR_SW_WAR
	.align		4
.L_158:
        /*0050*/ 	.byte	0x04, 0x36
        /*0052*/ 	.short	(.L_160 - .L_159)
.L_159:
        /*0054*/ 	.word	0x00000008
.L_160:


//--------------------- .nv.info._ZN7cutlass13device_kernelIN5flash11enable_sm90INS1_16FlashAttnFwdSm90INS1_25CollectiveMainloopFwdSm90ILi2EN4cute5tupleIJNS5_1CILi1EEES8_S8_EEENS6_IJNS7_ILi192EEENS7_ILi128EEENS7_ILi64EEEEEELi64ENS_6half_tEfNS_4arch4Sm90ELb1ELb0ELb1ELb1ELb0ELb1ELb0ELb1ELb1ELb1ELb1ELb0EEENS1_21CollectiveEpilogueFwdINS6_IJSA_SC_SB_EEES9_SE_SG_Li384ELb1ELb1ELb1ELb0EEENS1_36VarlenDynamicPersistentTileSchedulerILi192ELi128ELi384ELi128ELb1ELb1ELb1ELb1ELb1ELb1EEEEEEEEEvNT_6ParamsE --------------------------
	.section	.nv.info._ZN7cutlass13device_kernelIN5flash11enable_sm90INS1_16FlashAttnFwdSm90INS1_25CollectiveMainloopFwdSm90ILi2EN4cute5tupleIJNS5_1CILi1EEES8_S8_EEENS6_IJNS7_ILi192EEENS7_ILi128EEENS7_ILi64EEEEEELi64ENS_6half_tEfNS_4arch4Sm90ELb1ELb0ELb1ELb1ELb0ELb1ELb0ELb1ELb1ELb1ELb1ELb0EEENS1_21CollectiveEpilogueFwdINS6_IJSA_SC_SB_EEES9_SE_SG_Li384ELb1ELb1ELb1ELb0EEENS1_36VarlenDynamicPersistentTileSchedulerILi192ELi128ELi384ELi128ELb1ELb1ELb1ELb1ELb1ELb1EEEEEEEEEvNT_6ParamsE,"",@"SHT_CUDA_INFO"
	.sectionflags	@""
	.align	4


	//----- nvinfo : EIATTR_CUDA_API_VERSION
	.align		4
        /*0000*/ 	.byte	0x04, 0x37
        /*0002*/ 	.short	(.L_162 - .L_161)
.L_161:
        /*0004*/ 	.word	0x00000082


	//----- nvinfo : EIATTR_KPARAM_INFO
	.align		4
.L_162:
        /*0008*/ 	.byte	0x04, 0x17
        /*000a*/ 	.short	(.L_164 - .L_163)
.L_163:
        /*000c*/ 	.word	0x00000000
        /*0010*/ 	.short	0x0000
        /*0012*/ 	.short	0x0000
        /*0014*/ 	.byte	0x00, 0xf0, 0x01, 0x2a


	//----- nvinfo : EIATTR_SPARSE_MMA_MASK
	.align		4
.L_164:
        /*0018*/ 	.byte	0x03, 0x50
        /*001a*/ 	.short	0x0000


	//----- nvinfo : EIATTR_MAXREG_COUNT
	.align		4
        /*001c*/ 	.byte	0x03, 0x1b
        /*001e*/ 	.short	0x0080


	//----- nvinfo : EIATTR_MERCURY_ISA_VERSION
	.align		4
        /*0020*/ 	.byte	0x03, 0x5f
        /*0022*/ 	.short	0x0101


	//----- nvinfo : EIATTR_VRC_CTA_INIT_COUNT
	.align		4
        /*0024*/ 	.byte	0x02, 0x4a
	.zero		1
	.zero		1


	//----- nvinfo : EIATTR_EXIT_INSTR_OFFSETS
	.align		4
        /*0028*/ 	.byte	0x04, 0x1c
        /*002a*/ 	.short	(.L_166 - .L_165)


	//   ....[0]....
.L_165:
        /*002c*/ 	.word	0x00000010


	//----- nvinfo : EIATTR_MAX_THREADS
	.align		4
.L_166:
        /*0030*/ 	.byte	0x04, 0x05
        /*0032*/ 	.short	(.L_168 - .L_167)
.L_167:
        /*0034*/ 	.word	0x00000200
        /*0038*/ 	.word	0x00000001
        /*003c*/ 	.word	0x00000001


	//----- nvinfo : EIATTR_CBANK_PARAM_SIZE
	.align		4
.L_168:
        /*0040*/ 	.byte	0x03, 0x19
        /*0042*/ 	.short	0x0a80


	//----- nvinfo : EIATTR_PARAM_CBANK
	.align		4
        /*0044*/ 	.byte	0x04, 0x0a
        /*0046*/ 	.short	(.L_170 - .L_169)
	.align		4
.L_169:
        /*0048*/ 	.word	index@(.nv.constant0._ZN7cutlass13device_kernelIN5flash11enable_sm90INS1_16FlashAttnFwdSm90INS1_25CollectiveMainloopFwdSm90ILi2EN4cute5tupleIJNS5_1CILi1EEES8_S8_EEENS6_IJNS7_ILi192EEENS7_ILi128EEENS7_ILi64EEEEEELi64ENS_6half_tEfNS_4arch4Sm90ELb1ELb0ELb1ELb1ELb0ELb1ELb0ELb1ELb1ELb1ELb1ELb0EEENS1_21CollectiveEpilogueFwdINS6_IJSA_SC_SB_EEES9_SE_SG_Li384ELb1ELb1ELb1ELb0EEENS1_36VarlenDynamicPersistentTileSchedulerILi192ELi128ELi384ELi128ELb1ELb1ELb1ELb1ELb1ELb1EEEEEEEEEvNT_6ParamsE)
        /*004c*/ 	.short	0x0380
        /*004e*/ 	.short	0x0a80


	//----- nvinfo : EIATTR_SW_WAR
	.align		4
.L_170:
        /*0050*/ 	.byte	0x04, 0x36
        /*0052*/ 	.short	(.L_172 - .L_171)
.L_171:
        /*0054*/ 	.word	0x00000008
.L_172:


//--------------------- .nv.callgraph             --------------------------
	.section	.nv.callgraph,"",@"SHT_CUDA_CALLGRAPH"
	.align	4
	.sectionentsize	8
	.align		4
        /*0000*/ 	.word	0x00000000
	.align		4
        /*0004*/ 	.word	0xffffffff
	.align		4
        /*0008*/ 	.word	0x00000000
	.align		4
        /*000c*/ 	.word	0xfffffffe
	.align		4
        /*0010*/ 	.word	0x00000000
	.align		4
        /*0014*/ 	.word	0xfffffffd
	.align		4
        /*0018*/ 	.word	0x00000000
	.align		4
        /*001c*/ 	.word	0xfffffffc


//--------------------- .nv.constant4             --------------------------
	.section	.nv.constant4,"a",@progbits
	.align	8
	.align		8
.nv.constant4:
        /*0000*/ 	.dword	_ZN79_INTERNAL_95063700_43_flash_fwd_hdim64_fp16_split_softcap_sm90_cu_744032ad_37084cuda3std3__45__cpo5beginE
	.align		8
        /*0008*/ 	.dword	_ZN79_INTERNAL_95063700_43_flash_fwd_hdim64_fp16_split_softcap_sm90_cu_744032ad_37084cuda3std3__45__cpo3endE
	.align		8
        /*0010*/ 	.dword	_ZN79_INTERNAL_95063700_43_flash_fwd_hdim64_fp16_split_softcap_sm90_cu_744032ad_37084cuda3std3__45__cpo6cbeginE
	.align		8
        /*0018*/ 	.dword	_ZN79_INTERNAL_95063700_43_flash_fwd_hdim64_fp16_split_softcap_sm90_cu_744032ad_37084cuda3std3__45__cpo4cendE
	.align		8
        /*0020*/ 	.dword	_ZN79_INTERNAL_95063700_43_flash_fwd_hdim64_fp16_split_softcap_sm90_cu_744032ad_37084cuda3std3__481_GLOBAL__N__95063700_43_flash_fwd_hdim64_fp16_split_softcap_sm90_cu_744032ad_37086ignoreE
	.align		8
        /*0028*/ 	.dword	_ZN79_INTERNAL_95063700_43_flash_fwd_hdim64_fp16_split_softcap_sm90_cu_744032ad_37084cuda3std3__419piecewise_constructE
	.align		8
        /*0030*/ 	.dword	_ZN79_INTERNAL_95063700_43_flash_fwd_hdim64_fp16_split_softcap_sm90_cu_744032ad_37084cuda3std3__48in_placeE
	.align		8
        /*0038*/ 	.dword	_ZN79_INTERNAL_95063700_43_flash_fwd_hdim64_fp16_split_softcap_sm90_cu_744032ad_37084cuda3std6ranges3__45__cpo4swapE
	.align		8
        /*0040*/ 	.dword	_ZN79_INTERNAL_95063700_43_flash_fwd_hdim64_fp16_split_softcap_sm90_cu_744032ad_37084cuda3std6ranges3__45__cpo9iter_moveE
	.align		8
        /*0048*/ 	.dword	_ZN79_INTERNAL_95063700_43_flash_fwd_hdim64_fp16_split_softcap_sm90_cu_744032ad_37084cute7productE
	.align		8
        /*0050*/ 	.dword	_ZN79_INTERNAL_95063700_43_flash_fwd_hdim64_fp16_split_softcap_sm90_cu_744032ad_37084cute1_E


//--------------------- .text._ZN7cutlass13device_kernelIN5flash11enable_sm90INS1_16FlashAttnFwdSm90INS1_25CollectiveMainloopFwdSm90ILi2EN4cute5tupleIJNS5_1CILi1EEES8_S8_EEENS6_IJNS7_ILi192EEESA_NS7_ILi64EEEEEELi64ENS_6half_tEfNS_4arch4Sm90ELb0ELb0ELb1ELb0ELb0ELb0ELb0ELb0ELb1ELb1ELb1ELb0EEENS1_21CollectiveEpilogueFwdINS6_IJSA_SB_SA_EEES9_SD_SF_Li384ELb0ELb1ELb1ELb0EEENS1_19SingleTileSchedulerILb0ELb1ELb1ELi192EEEEEEEEEvNT_6ParamsE --------------------------
	.section	.text._ZN7cutlass13device_kernelIN5flash11enable_sm90INS1_16FlashAttnFwdSm90INS1_25CollectiveMainloopFwdSm90ILi2EN4cute5tupleIJNS5_1CILi1EEES8_S8_EEENS6_IJNS7_ILi192EEESA_NS7_ILi64EEEEEELi64ENS_6half_tEfNS_4arch4Sm90ELb0ELb0ELb1ELb0ELb0ELb0ELb0ELb0ELb1ELb1ELb1ELb0EEENS1_21CollectiveEpilogueFwdINS6_IJSA_SB_SA_EEES9_SD_SF_Li384ELb0ELb1ELb1ELb0EEENS1_19SingleTileSchedulerILb0ELb1ELb1ELi192EEEEEEEEEvNT_6ParamsE,"ax",@progbits
	.align	128
.text._ZN7cutlass13device_kernelIN5flash11enable_sm90INS1_16FlashAttnFwdSm90INS1_25CollectiveMainloopFwdSm90ILi2EN4cute5tupleIJNS5_1CILi1EEES8_S8_EEENS6_IJNS7_ILi192EEESA_NS7_ILi64EEEEEELi64ENS_6half_tEfNS_4arch4Sm90ELb0ELb0ELb1ELb0ELb0ELb0ELb0ELb0ELb1ELb1ELb1ELb0EEENS1_21CollectiveEpilogueFwdINS6_IJSA_SB_SA_EEES9_SD_SF_Li384ELb0ELb1ELb1ELb0EEENS1_19SingleTileSchedulerILb0ELb1ELb1ELi192EEEEEEEEEvNT_6ParamsE:
        .type           _ZN7cutlass13device_kernelIN5flash11enable_sm90INS1_16FlashAttnFwdSm90INS1_25CollectiveMainloopFwdSm90ILi2EN4cute5tupleIJNS5_1CILi1EEES8_S8_EEENS6_IJNS7_ILi192EEESA_NS7_ILi64EEEEEELi64ENS_6half_tEfNS_4arch4Sm90ELb0ELb0ELb1ELb0ELb0ELb0ELb0ELb0ELb1ELb1ELb1ELb0EEENS1_21CollectiveEpilogueFwdINS6_IJSA_SB_SA_EEES9_SD_SF_Li384ELb0ELb1ELb1ELb0EEENS1_19SingleTileSchedulerILb0ELb1ELb1ELi192EEEEEEEEEvNT_6ParamsE,@function
        .size           _ZN7cutlass13device_kernelIN5flash11enable_sm90INS1_16FlashAttnFwdSm90INS1_25CollectiveMainloopFwdSm90ILi2EN4cute5tupleIJNS5_1CILi1EEES8_S8_EEENS6_IJNS7_ILi192EEESA_NS7_ILi64EEEEEELi64ENS_6half_tEfNS_4arch4Sm90ELb0ELb0ELb1ELb0ELb0ELb0ELb0ELb0ELb1ELb1ELb1ELb0EEENS1_21CollectiveEpilogueFwdINS6_IJSA_SB_SA_EEES9_SD_SF_Li384ELb0ELb1ELb1ELb0EEENS1_19SingleTileSchedulerILb0ELb1ELb1ELi192EEEEEEEEEvNT_6ParamsE,(.L_x_9 - _ZN7cutlass13device_kernelIN5flash11enable_sm90INS1_16FlashAttnFwdSm90INS1_25CollectiveMainloopFwdSm90ILi2EN4cute5tupleIJNS5_1CILi1EEES8_S8_EEENS6_IJNS7_ILi192EEESA_NS7_ILi64EEEEEELi64ENS_6half_tEfNS_4arch4Sm90ELb0ELb0ELb1ELb0ELb0ELb0ELb0ELb0ELb1ELb1ELb1ELb0EEENS1_21CollectiveEpilogueFwdINS6_IJSA_SB_SA_EEES9_SD_SF_Li384ELb0ELb1ELb1ELb0EEENS1_19SingleTileSchedulerILb0ELb1ELb1ELi192EEEEEEEEEvNT_6ParamsE)
        .other          _ZN7cutlass13device_kernelIN5flash11enable_sm90INS1_16FlashAttnFwdSm90INS1_25CollectiveMainloopFwdSm90ILi2EN4cute5tupleIJNS5_1CILi1EEES8_S8_EEENS6_IJNS7_ILi192EEESA_NS7_ILi64EEEEEELi64ENS_6half_tEfNS_4arch4Sm90ELb0ELb0ELb1ELb0ELb0ELb0ELb0ELb0ELb1ELb1ELb1ELb0EEENS1_21CollectiveEpilogueFwdINS6_IJSA_SB_SA_EEES9_SD_SF_Li384ELb0ELb1ELb1ELb0EEENS1_19SingleTileSchedulerILb0ELb1ELb1ELi192EEEEEEEEEvNT_6ParamsE,@"STO_CUDA_ENTRY STV_DEFAULT"
_ZN7cutlass13device_kernelIN5flash11enable_sm90INS1_16FlashAttnFwdSm90INS1_25CollectiveMainloopFwdSm90ILi2EN4cute5tupleIJNS5_1CILi1EEES8_S8_EEENS6_IJNS7_ILi192EEESA_NS7_ILi64EEEEEELi64ENS_6half_tEfNS_4arch4Sm90ELb0ELb0ELb1ELb0ELb0ELb0ELb0ELb0ELb1ELb1ELb1ELb0EEENS1_21CollectiveEpilogueFwdINS6_IJSA_SB_SA_EEES9_SD_SF_Li384ELb0ELb1ELb1ELb0EEENS1_19SingleTileSchedulerILb0ELb1ELb1ELi192EEEEEEEEEvNT_6ParamsE:
[----:B------:R-:W-:Y:S01]  /*0000*/  LDC R1, c[0x0][0x37c] ;  /* 0x0000df00ff017b82 */ /* 0x000fe20000000800 */
[----:B------:R-:W-:Y:S05]  /*0010*/  EXIT ;  /* 0x000000000000794d */ /* 0x000fea0003800000 */
.L_x_0:
[----:B------:R-:W-:-:S00]  /*0020*/  BRA `(.L_x_0) ;  /* 0xfffffffc00fc7947 */ /* 0x000fc0000383ffff */
[----:B------:R-:W-:-:S00]  /*0030*/  NOP ;  /* 0x0000000000007918 */ /* 0x000fc00000000000 */
        /* <DEDUP_REMOVED lines=12> */
.L_x_9:


//--------------------- .text._ZN7cutlass13device_kernelIN5flash11enable_sm90INS1_16FlashAttnFwdSm90INS1_25CollectiveMainloopFwdSm90ILi2EN4cute5tupleIJNS5_1CILi1EEES8_S8_EEENS6_IJNS7_ILi192EEESA_NS7_ILi64EEEEEELi64ENS_6half_tEfNS_4arch4Sm90ELb0ELb0ELb1ELb1ELb0ELb0ELb0ELb0ELb1ELb1ELb1ELb0EEENS1_21CollectiveEpilogueFwdINS6_IJSA_SB_SA_EEES9_SD_SF_Li384ELb1ELb1ELb1ELb0EEENS1_36VarlenDynamicPersistentTileSchedulerILi192ELi192ELi384ELi128ELb1ELb1ELb1ELb0ELb1ELb1EEEEEEEEEvNT_6ParamsE --------------------------
	.section	.text._ZN7cutlass13device_kernelIN5flash11enable_sm90INS1_16FlashAttnFwdSm90INS1_25CollectiveMainloopFwdSm90ILi2EN4cute5tupleIJNS5_1CILi1EEES8_S8_EEENS6_IJNS7_ILi192EEESA_NS7_ILi64EEEEEELi64ENS_6half_tEfNS_4arch4Sm90ELb0ELb0ELb1ELb1ELb0ELb0ELb0ELb0ELb1ELb1ELb1ELb0EEENS1_21CollectiveEpilogueFwdINS6_IJSA_SB_SA_EEES9_SD_SF_Li384ELb1ELb1ELb1ELb0EEENS1_36VarlenDynamicPersistentTileSchedulerILi192ELi192ELi384ELi128ELb1ELb1ELb1ELb0ELb1ELb1EEEEEEEEEvNT_6ParamsE,"ax",@progbits
	.align	128
.text._ZN7cutlass13device_kernelIN5flash11enable_sm90INS1_16FlashAttnFwdSm90INS1_25CollectiveMainloopFwdSm90ILi2EN4cute5tupleIJNS5_1CILi1EEES8_S8_EEENS6_IJNS7_ILi192EEESA_NS7_ILi64EEEEEELi64ENS_6half_tEfNS_4arch4Sm90ELb0ELb0ELb1ELb1ELb0ELb0ELb0ELb0ELb1ELb1ELb1ELb0EEENS1_21CollectiveEpilogueFwdINS6_IJSA_SB_SA_EEES9_SD_SF_Li384ELb1ELb1ELb1ELb0EEENS1_36VarlenDynamicPersistentTileSchedulerILi192ELi192ELi384ELi128ELb1ELb1ELb1ELb0ELb1ELb1EEEEEEEEEvNT_6ParamsE:
        .type           _ZN7cutlass13device_kernelIN5flash11enable_sm90INS1_16FlashAttnFwdSm90INS1_25CollectiveMainloopFwdSm90ILi2EN4cute5tupleIJNS5_1CILi1EEES8_S8_EEENS6_IJNS7_ILi192EEESA_NS7_ILi64EEEEEELi64ENS_6half_tEfNS_4arch4Sm90ELb0ELb0ELb1ELb1ELb0ELb0ELb0ELb0ELb1ELb1ELb1ELb0EEENS1_21CollectiveEpilogueFwdINS6_IJSA_SB_SA_EEES9_SD_SF_Li384ELb1ELb1ELb1ELb0EEENS1_36VarlenDynamicPersistentTileSchedulerILi192ELi192ELi384ELi128ELb1ELb1ELb1ELb0ELb1ELb1EEEEEEEEEvNT_6ParamsE,@function
        .size           _ZN7cutlass13device_kernelIN5flash11enable_sm90INS1_16FlashAttnFwdSm90INS1_25CollectiveMainloopFwdSm90ILi2EN4cute5tupleIJNS5_1CILi1EEES8_S8_EEENS6_IJNS7_ILi192EEESA_NS7_ILi64EEEEEELi64ENS_6half_tEfNS_4arch4Sm90ELb0ELb0ELb1ELb1ELb0ELb0ELb0ELb0ELb1ELb1ELb1ELb0EEENS1_21CollectiveEpilogueFwdINS6_IJSA_SB_SA_EEES9_SD_SF_Li384ELb1ELb1ELb1ELb0EEENS1_36VarlenDynamicPersistentTileSchedulerILi192ELi192ELi384ELi128ELb1ELb1ELb1ELb0ELb1ELb1EEEEEEEEEvNT_6ParamsE,(.L_x_10 - _ZN7cutlass13device_kernelIN5flash11enable_sm90INS1_16FlashAttnFwdSm90INS1_25CollectiveMainloopFwdSm90ILi2EN4cute5tupleIJNS5_1CILi1EEES8_S8_EEENS6_IJNS7_ILi192EEESA_NS7_ILi64EEEEEELi64ENS_6half_tEfNS_4arch4Sm90ELb0ELb0ELb1ELb1ELb0ELb0ELb0ELb0ELb1ELb1ELb1ELb0EEENS1_21CollectiveEpilogueFwdINS6_IJSA_SB_SA_EEES9_SD_SF_Li384ELb1ELb1ELb1ELb0EEENS1_36VarlenDynamicPersistentTileSchedulerILi192ELi192ELi384ELi128ELb1ELb1ELb1ELb0ELb1ELb1EEEEEEEEEvNT_6ParamsE)
        .other          _ZN7cutlass13device_kernelIN5flash11enable_sm90INS1_16FlashAttnFwdSm90INS1_25CollectiveMainloopFwdSm90ILi2EN4cute5tupleIJNS5_1CILi1EEES8_S8_EEENS6_IJNS7_ILi192EEESA_NS7_ILi64EEEEEELi64ENS_6half_tEfNS_4arch4Sm90ELb0ELb0ELb1ELb1ELb0ELb0ELb0ELb0ELb1ELb1ELb1ELb0EEENS1_21CollectiveEpilogueFwdINS6_IJSA_SB_SA_EEES9_SD_SF_Li384ELb1ELb1ELb1ELb0EEENS1_36VarlenDynamicPersistentTileSchedulerILi192ELi192ELi384ELi128ELb1ELb1ELb1ELb0ELb1ELb1EEEEEEEEEvNT_6ParamsE,@"STO_CUDA_ENTRY STV_DEFAULT"
_ZN7cutlass13device_kernelIN5flash11enable_sm90INS1_16FlashAttnFwdSm90INS1_25CollectiveMainloopFwdSm90ILi2EN4cute5tupleIJNS5_1CILi1EEES8_S8_EEENS6_IJNS7_ILi192EEESA_NS7_ILi64EEEEEELi64ENS_6half_tEfNS_4arch4Sm90ELb0ELb0ELb1ELb1ELb0ELb0ELb0ELb0ELb1ELb1ELb1ELb0EEENS1_21CollectiveEpilogueFwdINS6_IJSA_SB_SA_EEES9_SD_SF_Li384ELb1ELb1ELb1ELb0EEENS1_36VarlenDynamicPersistentTileSchedulerILi192ELi192ELi384ELi128ELb1ELb1ELb1ELb0ELb1ELb1EEEEEEEEEvNT_6ParamsE:
[----:B------:R-:W-:Y:S01]  /*0000*/  LDC R1, c[0x0][0x37c] ;  /* 0x0000df00ff017b82 */ /* 0x000fe20000000800 */
[----:B------:R-:W-:Y:S05]  /*0010*/  EXIT ;  /* 0x000000000000794d */ /* 0x000fea0003800000 */
.L_x_1:
        /* <DEDUP_REMOVED lines=14> */
.L_x_10:


//--------------------- .text._ZN7cutlass13device_kernelIN5flash11enable_sm90INS1_16FlashAttnFwdSm90INS1_25CollectiveMainloopFwdSm90ILi2EN4cute5tupleIJNS5_1CILi1EEES8_S8_EEENS6_IJNS7_ILi192EEESA_NS7_ILi64EEEEEELi64ENS_6half_tEfNS_4arch4Sm90ELb0ELb0ELb1ELb1ELb0ELb1ELb0ELb0ELb1ELb1ELb1ELb0EEENS1_21CollectiveEpilogueFwdINS6_IJSA_SB_SA_EEES9_SD_SF_Li384ELb1ELb1ELb1ELb0EEENS1_36VarlenDynamicPersistentTileSchedulerILi192ELi192ELi384ELi128ELb1ELb1ELb1ELb0ELb1ELb1EEEEEEEEEvNT_6ParamsE --------------------------
	.section	.text._ZN7cutlass13device_kernelIN5flash11enable_sm90INS1_16FlashAttnFwdSm90INS1_25CollectiveMainloopFwdSm90ILi2EN4cute5tupleIJNS5_1CILi1EEES8_S8_EEENS6_IJNS7_ILi192EEESA_NS7_ILi64EEEEEELi64ENS_6half_tEfNS_4arch4Sm90ELb0ELb0ELb1ELb1ELb0ELb1ELb0ELb0ELb1ELb1ELb1ELb0EEENS1_21CollectiveEpilogueFwdINS6_IJSA_SB_SA_EEES9_SD_SF_Li384ELb1ELb1ELb1ELb0EEENS1_36VarlenDynamicPersistentTileSchedulerILi192ELi192ELi384ELi128ELb1ELb1ELb1ELb0ELb1ELb1EEEEEEEEEvNT_6ParamsE,"ax",@progbits
	.align	128
.text._ZN7cutlass13device_kernelIN5flash11enable_sm90INS1_16FlashAttnFwdSm90INS1_25CollectiveMainloopFwdSm90ILi2EN4cute5tupleIJNS5_1CILi1EEES8_S8_EEENS6_IJNS7_ILi192EEESA_NS7_ILi64EEEEEELi64ENS_6half_tEfNS_4arch4Sm90ELb0ELb0ELb1ELb1ELb0ELb1ELb0ELb0ELb1ELb1ELb1ELb0EEENS1_21CollectiveEpilogueFwdINS6_IJSA_SB_SA_EEES9_SD_SF_Li384ELb1ELb1ELb1ELb0EEENS1_36VarlenDynamicPersistentTileSchedulerILi192ELi192ELi384ELi128ELb1ELb1ELb1ELb0ELb1ELb1EEEEEEEEEvNT_6ParamsE:
        .type           _ZN7cutlass13device_kernelIN5flash11enable_sm90INS1_16FlashAttnFwdSm90INS1_25CollectiveMainloopFwdSm90ILi2EN4cute5tupleIJNS5_1CILi1EEES8_S8_EEENS6_IJNS7_ILi192EEESA_NS7_ILi64EEEEEELi64ENS_6half_tEfNS_4arch4Sm90ELb0ELb0ELb1ELb1ELb0ELb1ELb0ELb0ELb1ELb1ELb1ELb0EEENS1_21CollectiveEpilogueFwdINS6_IJSA_SB_SA_EEES9_SD_SF_Li384ELb1ELb1ELb1ELb0EEENS1_36VarlenDynamicPersistentTileSchedulerILi192ELi192ELi384ELi128ELb1ELb1ELb1ELb0ELb1ELb1EEEEEEEEEvNT_6ParamsE,@function
        .size           _ZN7cutlass13device_kernelIN5flash11enable_sm90INS1_16FlashAttnFwdSm90INS1_25CollectiveMainloopFwdSm90ILi2EN4cute5tupleIJNS5_1CILi1EEES8_S8_EEENS6_IJNS7_ILi192EEESA_NS7_ILi64EEEEEELi64ENS_6half_tEfNS_4arch4Sm90ELb0ELb0ELb1ELb1ELb0ELb1ELb0ELb0ELb1ELb1ELb1ELb0EEENS1_21CollectiveEpilogueFwdINS6_IJSA_SB_SA_EEES9_SD_SF_Li384ELb1ELb1ELb1ELb0EEENS1_36VarlenDynamicPersistentTileSchedulerILi192ELi192ELi384ELi128ELb1ELb1ELb1ELb0ELb1ELb1EEEEEEEEEvNT_6ParamsE,(.L_x_11 - _ZN7cutlass13device_kernelIN5flash11enable_sm90INS1_16FlashAttnFwdSm90INS1_25CollectiveMainloopFwdSm90ILi2EN4cute5tupleIJNS5_1CILi1EEES8_S8_EEENS6_IJNS7_ILi192EEESA_NS7_ILi64EEEEEELi64ENS_6half_tEfNS_4arch4Sm90ELb0ELb0ELb1ELb1ELb0ELb1ELb0ELb0ELb1ELb1ELb1ELb0EEENS1_21CollectiveEpilogueFwdINS6_IJSA_SB_SA_EEES9_SD_SF_Li384ELb1ELb1ELb1ELb0EEENS1_36VarlenDynamicPersistentTileSchedulerILi192ELi192ELi384ELi128ELb1ELb1ELb1ELb0ELb1ELb1EEEEEEEEEvNT_6ParamsE)
        .other          _ZN7cutlass13device_kernelIN5flash11enable_sm90INS1_16FlashAttnFwdSm90INS1_25CollectiveMainloopFwdSm90ILi2EN4cute5tupleIJNS5_1CILi1EEES8_S8_EEENS6_IJNS7_ILi192EEESA_NS7_ILi64EEEEEELi64ENS_6half_tEfNS_4arch4Sm90ELb0ELb0ELb1ELb1ELb0ELb1ELb0ELb0ELb1ELb1ELb1ELb0EEENS1_21CollectiveEpilogueFwdINS6_IJSA_SB_SA_EEES9_SD_SF_Li384ELb1ELb1ELb1ELb0EEENS1_36VarlenDynamicPersistentTileSchedulerILi192ELi192ELi384ELi128ELb1ELb1ELb1ELb0ELb1ELb1EEEEEEEEEvNT_6ParamsE,@"STO_CUDA_ENTRY STV_DEFAULT"
_ZN7cutlass13device_kernelIN5flash11enable_sm90INS1_16FlashAttnFwdSm90INS1_25CollectiveMainloopFwdSm90ILi2EN4cute5tupleIJNS5_1CILi1EEES8_S8_EEENS6_IJNS7_ILi192EEESA_NS7_ILi64EEEEEELi64ENS_6half_tEfNS_4arch4Sm90ELb0ELb0ELb1ELb1ELb0ELb1ELb0ELb0ELb1ELb1ELb1ELb0EEENS1_21CollectiveEpilogueFwdINS6_IJSA_SB_SA_EEES9_SD_SF_Li384ELb1ELb1ELb1ELb0EEENS1_36VarlenDynamicPersistentTileSchedulerILi192ELi192ELi384ELi128ELb1ELb1ELb1ELb0ELb1ELb1EEEEEEEEEvNT_6ParamsE:
[----:B------:R-:W-:Y:S01]  /*0000*/  LDC R1, c[0x0][0x37c] ;  /* 0x0000df00ff017b82 */ /* 0x000fe20000000800 */
[----:B------:R-:W-:Y:S05]  /*0010*/  EXIT ;  /* 0x000000000000794d */ /* 0x000fea0003800000 */
.L_x_2:
        /* <DEDUP_REMOVED lines=14> */
.L_x_11:


//--------------------- .text._ZN7cutlass13device_kernelIN5flash11enable_sm90INS1_16FlashAttnFwdSm90INS1_25CollectiveMainloopFwdSm90ILi2EN4cute5tupleIJNS5_1CILi1EEES8_S8_EEENS6_IJNS7_ILi192EEENS7_ILi128EEENS7_ILi64EEEEEELi64ENS_6half_tEfNS_4arch4Sm90ELb0ELb1ELb1ELb0ELb0ELb0ELb0ELb1ELb1ELb1ELb1ELb0EEENS1_21CollectiveEpilogueFwdINS6_IJSA_SC_SB_EEES9_SE_SG_Li384ELb0ELb1ELb1ELb0EEENS1_19SingleTileSchedulerILb0ELb1ELb1ELi192EEEEEEEEEvNT_6ParamsE --------------------------
	.section	.text._ZN7cutlass13device_kernelIN5flash11enable_sm90INS1_16FlashAttnFwdSm90INS1_25CollectiveMainloopFwdSm90ILi2EN4cute5tupleIJNS5_1CILi1EEES8_S8_EEENS6_IJNS7_ILi192EEENS7_ILi128EEENS7_ILi64EEEEEELi64ENS_6half_tEfNS_4arch4Sm90ELb0ELb1ELb1ELb0ELb0ELb0ELb0ELb1ELb1ELb1ELb1ELb0EEENS1_21CollectiveEpilogueFwdINS6_IJSA_SC_SB_EEES9_SE_SG_Li384ELb0ELb1ELb1ELb0EEENS1_19SingleTileSchedulerILb0ELb1ELb1ELi192EEEEEEEEEvNT_6ParamsE,"ax",@progbits
	.align	128
.text._ZN7cutlass13device_kernelIN5flash11enable_sm90INS1_16FlashAttnFwdSm90INS1_25CollectiveMainloopFwdSm90ILi2EN4cute5tupleIJNS5_1CILi1EEES8_S8_EEENS6_IJNS7_ILi192EEENS7_ILi128EEENS7_ILi64EEEEEELi64ENS_6half_tEfNS_4arch4Sm90ELb0ELb1ELb1ELb0ELb0ELb0ELb0ELb1ELb1ELb1ELb1ELb0EEENS1_21CollectiveEpilogueFwdINS6_IJSA_SC_SB_EEES9_SE_SG_Li384ELb0ELb1ELb1ELb0EEENS1_19SingleTileSchedulerILb0ELb1ELb1ELi192EEEEEEEEEvNT_6ParamsE:
        .type           _ZN7cutlass13device_kernelIN5flash11enable_sm90INS1_16FlashAttnFwdSm90INS1_25CollectiveMainloopFwdSm90ILi2EN4cute5tupleIJNS5_1CILi1EEES8_S8_EEENS6_IJNS7_ILi192EEENS7_ILi128EEENS7_ILi64EEEEEELi64ENS_6half_tEfNS_4arch4Sm90ELb0ELb1ELb1ELb0ELb0ELb0ELb0ELb1ELb1ELb1ELb1ELb0EEENS1_21CollectiveEpilogueFwdINS6_IJSA_SC_SB_EEES9_SE_SG_Li384ELb0ELb1ELb1ELb0EEENS1_19SingleTileSchedulerILb0ELb1ELb1ELi192EEEEEEEEEvNT_6ParamsE,@function
        .size           _ZN7cutlass13device_kernelIN5flash11enable_sm90INS1_16FlashAttnFwdSm90INS1_25CollectiveMainloopFwdSm90ILi2EN4cute5tupleIJNS5_1CILi1EEES8_S8_EEENS6_IJNS7_ILi192EEENS7_ILi128EEENS7_ILi64EEEEEELi64ENS_6half_tEfNS_4arch4Sm90ELb0ELb1ELb1ELb0ELb0ELb0ELb0ELb1ELb1ELb1ELb1ELb0EEENS1_21CollectiveEpilogueFwdINS6_IJSA_SC_SB_EEES9_SE_SG_Li384ELb0ELb1ELb1ELb0EEENS1_19SingleTileSchedulerILb0ELb1ELb1ELi192EEEEEEEEEvNT_6ParamsE,(.L_x_12 - _ZN7cutlass13device_kernelIN5flash11enable_sm90INS1_16FlashAttnFwdSm90INS1_25CollectiveMainloopFwdSm90ILi2EN4cute5tupleIJNS5_1CILi1EEES8_S8_EEENS6_IJNS7_ILi192EEENS7_ILi128EEENS7_ILi64EEEEEELi64ENS_6half_tEfNS_4arch4Sm90ELb0ELb1ELb1ELb0ELb0ELb0ELb0ELb1ELb1ELb1ELb1ELb0EEENS1_21CollectiveEpilogueFwdINS6_IJSA_SC_SB_EEES9_SE_SG_Li384ELb0ELb1ELb1ELb0EEENS1_19SingleTileSchedulerILb0ELb1ELb1ELi192EEEEEEEEEvNT_6ParamsE)
        .other          _ZN7cutlass13device_kernelIN5flash11enable_sm90INS1_16FlashAttnFwdSm90INS1_25CollectiveMainloopFwdSm90ILi2EN4cute5tupleIJNS5_1CILi1EEES8_S8_EEENS6_IJNS7_ILi192EEENS7_ILi128EEENS7_ILi64EEEEEELi64ENS_6half_tEfNS_4arch4Sm90ELb0ELb1ELb1ELb0ELb0ELb0ELb0ELb1ELb1ELb1ELb1ELb0EEENS1_21CollectiveEpilogueFwdINS6_IJSA_SC_SB_EEES9_SE_SG_Li384ELb0ELb1ELb1ELb0EEENS1_19SingleTileSchedulerILb0ELb1ELb1ELi192EEEEEEEEEvNT_6ParamsE,@"STO_CUDA_ENTRY STV_DEFAULT"
_ZN7cutlass13device_kernelIN5flash11enable_sm90INS1_16FlashAttnFwdSm90INS1_25CollectiveMainloopFwdSm90ILi2EN4cute5tupleIJNS5_1CILi1EEES8_S8_EEENS6_IJNS7_ILi192EEENS7_ILi128EEENS7_ILi64EEEEEELi64ENS_6half_tEfNS_4arch4Sm90ELb0ELb1ELb1ELb0ELb0ELb0ELb0ELb1ELb1ELb1ELb1ELb0EEENS1_21CollectiveEpilogueFwdINS6_IJSA_SC_SB_EEES9_SE_SG_Li384ELb0ELb1ELb1ELb0EEENS1_19SingleTileSchedulerILb0ELb1ELb1ELi192EEEEEEEEEvNT_6ParamsE:
[----:B------:R-:W-:Y:S01]  /*0000*/  LDC R1, c[0x0][0x37c] ;  /* 0x0000df00ff017b82 */ /* 0x000fe20000000800 */
[----:B------:R-:W-:Y:S05]  /*0010*/  EXIT ;  /* 0x000000000000794d */ /* 0x000fea0003800000 */
.L_x_3:
        /* <DEDUP_REMOVED lines=14> */
.L_x_12:


//--------------------- .text._ZN7cutlass13device_kernelIN5flash11enable_sm90INS1_16FlashAttnFwdSm90INS1_25CollectiveMainloopFwdSm90ILi2EN4cute5tupleIJNS5_1CILi1EEES8_S8_EEENS6_IJNS7_ILi192EEENS7_ILi128EEENS7_ILi64EEEEEELi64ENS_6half_tEfNS_4arch4Sm90ELb0ELb1ELb1ELb1ELb0ELb0ELb0ELb1ELb1ELb1ELb1ELb0EEENS1_21CollectiveEpilogueFwdINS6_IJSA_SC_SB_EEES9_SE_SG_Li384ELb1ELb1ELb1ELb0EEENS1_36VarlenDynamicPersistentTileSchedulerILi192ELi128ELi384ELi128ELb1ELb1ELb1ELb1ELb0ELb1EEEEEEEEEvNT_6ParamsE --------------------------
	.section	.text._ZN7cutlass13device_kernelIN5flash11enable_sm90INS1_16FlashAttnFwdSm90INS1_25CollectiveMainloopFwdSm90ILi2EN4cute5tupleIJNS5_1CILi1EEES8_S8_EEENS6_IJNS7_ILi192EEENS7_ILi128EEENS7_ILi64EEEEEELi64ENS_6half_tEfNS_4arch4Sm90ELb0ELb1ELb1ELb1ELb0ELb0ELb0ELb1ELb1ELb1ELb1ELb0EEENS1_21CollectiveEpilogueFwdINS6_IJSA_SC_SB_EEES9_SE_SG_Li384ELb1ELb1ELb1ELb0EEENS1_36VarlenDynamicPersistentTileSchedulerILi192ELi128ELi384ELi128ELb1ELb1ELb1ELb1ELb0ELb1EEEEEEEEEvNT_6ParamsE,"ax",@progbits
	.align	128
.text._ZN7cutlass13device_kernelIN5flash11enable_sm90INS1_16FlashAttnFwdSm90INS1_25CollectiveMainloopFwdSm90ILi2EN4cute5tupleIJNS5_1CILi1EEES8_S8_EEENS6_IJNS7_ILi192EEENS7_ILi128EEENS7_ILi64EEEEEELi64ENS_6half_tEfNS_4arch4Sm90ELb0ELb1ELb1ELb1ELb0ELb0ELb0ELb1ELb1ELb1ELb1ELb0EEENS1_21CollectiveEpilogueFwdINS6_IJSA_SC_SB_EEES9_SE_SG_Li384ELb1ELb1ELb1ELb0EEENS1_36VarlenDynamicPersistentTileSchedulerILi192ELi128ELi384ELi128ELb1ELb1ELb1ELb1ELb0ELb1EEEEEEEEEvNT_6ParamsE:
        .type           _ZN7cutlass13device_kernelIN5flash11enable_sm90INS1_16FlashAttnFwdSm90INS1_25CollectiveMainloopFwdSm90ILi2EN4cute5tupleIJNS5_1CILi1EEES8_S8_EEENS6_IJNS7_ILi192EEENS7_ILi128EEENS7_ILi64EEEEEELi64ENS_6half_tEfNS_4arch4Sm90ELb0ELb1ELb1ELb1ELb0ELb0ELb0ELb1ELb1ELb1ELb1ELb0EEENS1_21CollectiveEpilogueFwdINS6_IJSA_SC_SB_EEES9_SE_SG_Li384ELb1ELb1ELb1ELb0EEENS1_36VarlenDynamicPersistentTileSchedulerILi192ELi128ELi384ELi128ELb1ELb1ELb1ELb1ELb0ELb1EEEEEEEEEvNT_6ParamsE,@function
        .size           _ZN7cutlass13device_kernelIN5flash11enable_sm90INS1_16FlashAttnFwdSm90INS1_25CollectiveMainloopFwdSm90ILi2EN4cute5tupleIJNS5_1CILi1EEES8_S8_EEENS6_IJNS7_ILi192EEENS7_ILi128EEENS7_ILi64EEEEEELi64ENS_6half_tEfNS_4arch4Sm90ELb0ELb1ELb1ELb1ELb0ELb0ELb0ELb1ELb1ELb1ELb1ELb0EEENS1_21CollectiveEpilogueFwdINS6_IJSA_SC_SB_EEES9_SE_SG_Li384ELb1ELb1ELb1ELb0EEENS1_36VarlenDynamicPersistentTileSchedulerILi192ELi128ELi384ELi128ELb1ELb1ELb1ELb1ELb0ELb1EEEEEEEEEvNT_6ParamsE,(.L_x_13 - _ZN7cutlass13device_kernelIN5flash11enable_sm90INS1_16FlashAttnFwdSm90INS1_25CollectiveMainloopFwdSm90ILi2EN4cute5tupleIJNS5_1CILi1EEES8_S8_EEENS6_IJNS7_ILi192EEENS7_ILi128EEENS7_ILi64EEEEEELi64ENS_6half_tEfNS_4arch4Sm90ELb0ELb1ELb1ELb1ELb0ELb0ELb0ELb1ELb1ELb1ELb1ELb0EEENS1_21CollectiveEpilogueFwdINS6_IJSA_SC_SB_EEES9_SE_SG_Li384ELb1ELb1ELb1ELb0EEENS1_36VarlenDynamicPersistentTileSchedulerILi192ELi128ELi384ELi128ELb1ELb1ELb1ELb1ELb0ELb1EEEEEEEEEvNT_6ParamsE)
        .other          _ZN7cutlass13device_kernelIN5flash11enable_sm90INS1_16FlashAttnFwdSm90INS1_25CollectiveMainloopFwdSm90ILi2EN4cute5tupleIJNS5_1CILi1EEES8_S8_EEENS6_IJNS7_ILi192EEENS7_ILi128EEENS7_ILi64EEEEEELi64ENS_6half_tEfNS_4arch4Sm90ELb0ELb1ELb1ELb1ELb0ELb0ELb0ELb1ELb1ELb1ELb1ELb0EEENS1_21CollectiveEpilogueFwdINS6_IJSA_SC_SB_EEES9_SE_SG_Li384ELb1ELb1ELb1ELb0EEENS1_36VarlenDynamicPersistentTileSchedulerILi192ELi128ELi384ELi128ELb1ELb1ELb1ELb1ELb0ELb1EEEEEEEEEvNT_6ParamsE,@"STO_CUDA_ENTRY STV_DEFAULT"
_ZN7cutlass13device_kernelIN5flash11enable_sm90INS1_16FlashAttnFwdSm90INS1_25CollectiveMainloopFwdSm90ILi2EN4cute5tupleIJNS5_1CILi1EEES8_S8_EEENS6_IJNS7_ILi192EEENS7_ILi128EEENS7_ILi64EEEEEELi64ENS_6half_tEfNS_4arch4Sm90ELb0ELb1ELb1ELb1ELb0ELb0ELb0ELb1ELb1ELb1ELb1ELb0EEENS1_21CollectiveEpilogueFwdINS6_IJSA_SC_SB_EEES9_SE_SG_Li384ELb1ELb1ELb1ELb0EEENS1_36VarlenDynamicPersistentTileSchedulerILi192ELi128ELi384ELi128ELb1ELb1ELb1ELb1ELb0ELb1EEEEEEEEEvNT_6ParamsE:
[----:B------:R-:W-:Y:S01]  /*0000*/  LDC R1, c[0x0][0x37c] ;  /* 0x0000df00ff017b82 */ /* 0x000fe20000000800 */
[----:B------:R-:W-:Y:S05]  /*0010*/  EXIT ;  /* 0x000000000000794d */ /* 0x000fea0003800000 */
.L_x_4:
        /* <DEDUP_REMOVED lines=14> */
.L_x_13:


//--------------------- .text._ZN7cutlass13device_kernelIN5flash11enable_sm90INS1_16FlashAttnFwdSm90INS1_25CollectiveMainloopFwdSm90ILi2EN4cute5tupleIJNS5_1CILi1EEES8_S8_EEENS6_IJNS7_ILi192EEENS7_ILi128EEENS7_ILi64EEEEEELi64ENS_6half_tEfNS_4arch4Sm90ELb0ELb1ELb1ELb1ELb0ELb1ELb0ELb1ELb1ELb1ELb1ELb0EEENS1_21CollectiveEpilogueFwdINS6_IJSA_SC_SB_EEES9_SE_SG_Li384ELb1ELb1ELb1ELb0EEENS1_36VarlenDynamicPersistentTileSchedulerILi192ELi128ELi384ELi128ELb1ELb1ELb1ELb1ELb0ELb1EEEEEEEEEvNT_6ParamsE --------------------------
	.section	.text._ZN7cutlass13device_kernelIN5flash11enable_sm90INS1_16FlashAttnFwdSm90INS1_25CollectiveMainloopFwdSm90ILi2EN4cute5tupleIJNS5_1CILi1EEES8_S8_EEENS6_IJNS7_ILi192EEENS7_ILi128EEENS7_ILi64EEEEEELi64ENS_6half_tEfNS_4arch4Sm90ELb0ELb1ELb1ELb1ELb0ELb1ELb0ELb1ELb1ELb1ELb1ELb0EEENS1_21CollectiveEpilogueFwdINS6_IJSA_SC_SB_EEES9_SE_SG_Li384ELb1ELb1ELb1ELb0EEENS1_36VarlenDynamicPersistentTileSchedulerILi192ELi128ELi384ELi128ELb1ELb1ELb1ELb1ELb0ELb1EEEEEEEEEvNT_6ParamsE,"ax",@progbits
	.align	128
.text._ZN7cutlass13device_kernelIN5flash11enable_sm90INS1_16FlashAttnFwdSm90INS1_25CollectiveMainloopFwdSm90ILi2EN4cute5tupleIJNS5_1CILi1EEES8_S8_EEENS6_IJNS7_ILi192EEENS7_ILi128EEENS7_ILi64EEEEEELi64ENS_6half_tEfNS_4arch4Sm90ELb0ELb1ELb1ELb1ELb0ELb1ELb0ELb1ELb1ELb1ELb1ELb0EEENS1_21CollectiveEpilogueFwdINS6_IJSA_SC_SB_EEES9_SE_SG_Li384ELb1ELb1ELb1ELb0EEENS1_36VarlenDynamicPersistentTileSchedulerILi192ELi128ELi384ELi128ELb1ELb1ELb1ELb1ELb0ELb1EEEEEEEEEvNT_6ParamsE:
        .type           _ZN7cutlass13device_kernelIN5flash11enable_sm90INS1_16FlashAttnFwdSm90INS1_25CollectiveMainloopFwdSm90ILi2EN4cute5tupleIJNS5_1CILi1EEES8_S8_EEENS6_IJNS7_ILi192EEENS7_ILi128EEENS7_ILi64EEEEEELi64ENS_6half_tEfNS_4arch4Sm90ELb0ELb1ELb1ELb1ELb0ELb1ELb0ELb1ELb1ELb1ELb1ELb0EEENS1_21CollectiveEpilogueFwdINS6_IJSA_SC_SB_EEES9_SE_SG_Li384ELb1ELb1ELb1ELb0EEENS1_36VarlenDynamicPersistentTileSchedulerILi192ELi128ELi384ELi128ELb1ELb1ELb1ELb1ELb0ELb1EEEEEEEEEvNT_6ParamsE,@function
        .size           _ZN7cutlass13device_kernelIN5flash11enable_sm90INS1_16FlashAttnFwdSm90INS1_25CollectiveMainloopFwdSm90ILi2EN4cute5tupleIJNS5_1CILi1EEES8_S8_EEENS6_IJNS7_ILi192EEENS7_ILi128EEENS7_ILi64EEEEEELi64ENS_6half_tEfNS_4arch4Sm90ELb0ELb1ELb1ELb1ELb0ELb1ELb0ELb1ELb1ELb1ELb1ELb0EEENS1_21CollectiveEpilogueFwdINS6_IJSA_SC_SB_EEES9_SE_SG_Li384ELb1ELb1ELb1ELb0EEENS1_36VarlenDynamicPersistentTileSchedulerILi192ELi128ELi384ELi128ELb1ELb1ELb1ELb1ELb0ELb1EEEEEEEEEvNT_6ParamsE,(.L_x_14 - _ZN7cutlass13device_kernelIN5flash11enable_sm90INS1_16FlashAttnFwdSm90INS1_25CollectiveMainloopFwdSm90ILi2EN4cute5tupleIJNS5_1CILi1EEES8_S8_EEENS6_IJNS7_ILi192EEENS7_ILi128EEENS7_ILi64EEEEEELi64ENS_6half_tEfNS_4arch4Sm90ELb0ELb1ELb1ELb1ELb0ELb1ELb0ELb1ELb1ELb1ELb1ELb0EEENS1_21CollectiveEpilogueFwdINS6_IJSA_SC_SB_EEES9_SE_SG_Li384ELb1ELb1ELb1ELb0EEENS1_36VarlenDynamicPersistentTileSchedulerILi192ELi128ELi384ELi128ELb1ELb1ELb1ELb1ELb0ELb1EEEEEEEEEvNT_6ParamsE)
        .other          _ZN7cutlass13device_kernelIN5flash11enable_sm90INS1_16FlashAttnFwdSm90INS1_25CollectiveMainloopFwdSm90ILi2EN4cute5tupleIJNS5_1CILi1EEES8_S8_EEENS6_IJNS7_ILi192EEENS7_ILi128EEENS7_ILi64EEEEEELi64ENS_6half_tEfNS_4arch4Sm90ELb0ELb1ELb1ELb1ELb0ELb1ELb0ELb1ELb1ELb1ELb1ELb0EEENS1_21CollectiveEpilogueFwdINS6_IJSA_SC_SB_EEES9_SE_SG_Li384ELb1ELb1ELb1ELb0EEENS1_36VarlenDynamicPersistentTileSchedulerILi192ELi128ELi384ELi128ELb1ELb1ELb1ELb1ELb0ELb1EEEEEEEEEvNT_6ParamsE,@"STO_CUDA_ENTRY STV_DEFAULT"
_ZN7cutlass13device_kernelIN5flash11enable_sm90INS1_16FlashAttnFwdSm90INS1_25CollectiveMainloopFwdSm90ILi2EN4cute5tupleIJNS5_1CILi1EEES8_S8_EEENS6_IJNS7_ILi192EEENS7_ILi128EEENS7_ILi64EEEEEELi64ENS_6half_tEfNS_4arch4Sm90ELb0ELb1ELb1ELb1ELb0ELb1ELb0ELb1ELb1ELb1ELb1ELb0EEENS1_21CollectiveEpilogueFwdINS6_IJSA_SC_SB_EEES9_SE_SG_Li384ELb1ELb1ELb1ELb0EEENS1_36VarlenDynamicPersistentTileSchedulerILi192ELi128ELi384ELi128ELb1ELb1ELb1ELb1ELb0ELb1EEEEEEEEEvNT_6ParamsE:
[----:B------:R-:W-:Y:S01]  /*0000*/  LDC R1, c[0x0][0x37c] ;  /* 0x0000df00ff017b82 */ /* 0x000fe20000000800 */
[----:B------:R-:W-:Y:S05]  /*0010*/  EXIT ;  /* 0x000000000000794d */ /* 0x000fea0003800000 */
.L_x_5:
        /* <DEDUP_REMOVED lines=14> */
.L_x_14:


//--------------------- .text._ZN7cutlass13device_kernelIN5flash11enable_sm90INS1_16FlashAttnFwdSm90INS1_25CollectiveMainloopFwdSm90ILi2EN4cute5tupleIJNS5_1CILi1EEES8_S8_EEENS6_IJNS7_ILi192EEENS7_ILi128EEENS7_ILi64EEEEEELi64ENS_6half_tEfNS_4arch4Sm90ELb1ELb0ELb1ELb0ELb0ELb0ELb0ELb1ELb1ELb1ELb1ELb0EEENS1_21CollectiveEpilogueFwdINS6_IJSA_SC_SB_EEES9_SE_SG_Li384ELb0ELb1ELb1ELb0EEENS1_19SingleTileSchedulerILb0ELb1ELb1ELi192EEEEEEEEEvNT_6ParamsE --------------------------
	.section	.text._ZN7cutlass13device_kernelIN5flash11enable_sm90INS1_16FlashAttnFwdSm90INS1_25CollectiveMainloopFwdSm90ILi2EN4cute5tupleIJNS5_1CILi1EEES8_S8_EEENS6_IJNS7_ILi192EEENS7_ILi128EEENS7_ILi64EEEEEELi64ENS_6half_tEfNS_4arch4Sm90ELb1ELb0ELb1ELb0ELb0ELb0ELb0ELb1ELb1ELb1ELb1ELb0EEENS1_21CollectiveEpilogueFwdINS6_IJSA_SC_SB_EEES9_SE_SG_Li384ELb0ELb1ELb1ELb0EEENS1_19SingleTileSchedulerILb0ELb1ELb1ELi192EEEEEEEEEvNT_6ParamsE,"ax",@progbits
	.align	128
.text._ZN7cutlass13device_kernelIN5flash11enable_sm90INS1_16FlashAttnFwdSm90INS1_25CollectiveMainloopFwdSm90ILi2EN4cute5tupleIJNS5_1CILi1EEES8_S8_EEENS6_IJNS7_ILi192EEENS7_ILi128EEENS7_ILi64EEEEEELi64ENS_6half_tEfNS_4arch4Sm90ELb1ELb0ELb1ELb0ELb0ELb0ELb0ELb1ELb1ELb1ELb1ELb0EEENS1_21CollectiveEpilogueFwdINS6_IJSA_SC_SB_EEES9_SE_SG_Li384ELb0ELb1ELb1ELb0EEENS1_19SingleTileSchedulerILb0ELb1ELb1ELi192EEEEEEEEEvNT_6ParamsE:
        .type           _ZN7cutlass13device_kernelIN5flash11enable_sm90INS1_16FlashAttnFwdSm90INS1_25CollectiveMainloopFwdSm90ILi2EN4cute5tupleIJNS5_1CILi1EEES8_S8_EEENS6_IJNS7_ILi192EEENS7_ILi128EEENS7_ILi64EEEEEELi64ENS_6half_tEfNS_4arch4Sm90ELb1ELb0ELb1ELb0ELb0ELb0ELb0ELb1ELb1ELb1ELb1ELb0EEENS1_21CollectiveEpilogueFwdINS6_IJSA_SC_SB_EEES9_SE_SG_Li384ELb0ELb1ELb1ELb0EEENS1_19SingleTileSchedulerILb0ELb1ELb1ELi192EEEEEEEEEvNT_6ParamsE,@function
        .size           _ZN7cutlass13device_kernelIN5flash11enable_sm90INS1_16FlashAttnFwdSm90INS1_25CollectiveMainloopFwdSm90ILi2EN4cute5tupleIJNS5_1CILi1EEES8_S8_EEENS6_IJNS7_ILi192EEENS7_ILi128EEENS7_ILi64EEEEEELi64ENS_6half_tEfNS_4arch4Sm90ELb1ELb0ELb1ELb0ELb0ELb0ELb0ELb1ELb1ELb1ELb1ELb0EEENS1_21CollectiveEpilogueFwdINS6_IJSA_SC_SB_EEES9_SE_SG_Li384ELb0ELb1ELb1ELb0EEENS1_19SingleTileSchedulerILb0ELb1ELb1ELi192EEEEEEEEEvNT_6ParamsE,(.L_x_15 - _ZN7cutlass13device_kernelIN5flash11enable_sm90INS1_16FlashAttnFwdSm90INS1_25CollectiveMainloopFwdSm90ILi2EN4cute5tupleIJNS5_1CILi1EEES8_S8_EEENS6_IJNS7_ILi192EEENS7_ILi128EEENS7_ILi64EEEEEELi64ENS_6half_tEfNS_4arch4Sm90ELb1ELb0ELb1ELb0ELb0ELb0ELb0ELb1ELb1ELb1ELb1ELb0EEENS1_21CollectiveEpilogueFwdINS6_IJSA_SC_SB_EEES9_SE_SG_Li384ELb0ELb1ELb1ELb0EEENS1_19SingleTileSchedulerILb0ELb1ELb1ELi192EEEEEEEEEvNT_6ParamsE)
        .other          _ZN7cutlass13device_kernelIN5flash11enable_sm90INS1_16FlashAttnFwdSm90INS1_25CollectiveMainloopFwdSm90ILi2EN4cute5tupleIJNS5_1CILi1EEES8_S8_EEENS6_IJNS7_ILi192EEENS7_ILi128EEENS7_ILi64EEEEEELi64ENS_6half_tEfNS_4arch4Sm90ELb1ELb0ELb1ELb0ELb0ELb0ELb0ELb1ELb1ELb1ELb1ELb0EEENS1_21CollectiveEpilogueFwdINS6_IJSA_SC_SB_EEES9_SE_SG_Li384ELb0ELb1ELb1ELb0EEENS1_19SingleTileSchedulerILb0ELb1ELb1ELi192EEEEEEEEEvNT_6ParamsE,@"STO_CUDA_ENTRY STV_DEFAULT"
_ZN7cutlass13device_kernelIN5flash11enable_sm90INS1_16FlashAttnFwdSm90INS1_25CollectiveMainloopFwdSm90ILi2EN4cute5tupleIJNS5_1CILi1EEES8_S8_EEENS6_IJNS7_ILi192EEENS7_ILi128EEENS7_ILi64EEEEEELi64ENS_6half_tEfNS_4arch4Sm90ELb1ELb0ELb1ELb0ELb0ELb0ELb0ELb1ELb1ELb1ELb1ELb0EEENS1_21CollectiveEpilogueFwdINS6_IJSA_SC_SB_EEES9_SE_SG_Li384ELb0ELb1ELb1ELb0EEENS1_19SingleTileSchedulerILb0ELb1ELb1ELi192EEEEEEEEEvNT_6ParamsE:
[----:B------:R-:W-:Y:S01]  /*0000*/  LDC R1, c[0x0][0x37c] ;  /* 0x0000df00ff017b82 */ /* 0x000fe20000000800 */
[----:B------:R-:W-:Y:S05]  /*0010*/  EXIT ;  /* 0x000000000000794d */ /* 0x000fea0003800000 */
.L_x_6:
        /* <DEDUP_REMOVED lines=14> */
.L_x_15:


//--------------------- .text._ZN7cutlass13device_kernelIN5flash11enable_sm90INS1_16FlashAttnFwdSm90INS1_25CollectiveMainloopFwdSm90ILi2EN4cute5tupleIJNS5_1CILi1EEES8_S8_EEENS6_IJNS7_ILi192EEENS7_ILi128EEENS7_ILi64EEEEEELi64ENS_6half_tEfNS_4arch4Sm90ELb1ELb0ELb1ELb1ELb0ELb0ELb0ELb1ELb1ELb1ELb1ELb0EEENS1_21CollectiveEpilogueFwdINS6_IJSA_SC_SB_EEES9_SE_SG_Li384ELb1ELb1ELb1ELb0EEENS1_36VarlenDynamicPersistentTileSchedulerILi192ELi128ELi384ELi128ELb1ELb1ELb1ELb1ELb1ELb1EEEEEEEEEvNT_6ParamsE --------------------------
	.section	.text._ZN7cutlass13device_kernelIN5flash11enable_sm90INS1_16FlashAttnFwdSm90INS1_25CollectiveMainloopFwdSm90ILi2EN4cute5tupleIJNS5_1CILi1EEES8_S8_EEENS6_IJNS7_ILi192EEENS7_ILi128EEENS7_ILi64EEEEEELi64ENS_6half_tEfNS_4arch4Sm90ELb1ELb0ELb1ELb1ELb0ELb0ELb0ELb1ELb1ELb1ELb1ELb0EEENS1_21CollectiveEpilogueFwdINS6_IJSA_SC_SB_EEES9_SE_SG_Li384ELb1ELb1ELb1ELb0EEENS1_36VarlenDynamicPersistentTileSchedulerILi192ELi128ELi384ELi128ELb1ELb1ELb1ELb1ELb1ELb1EEEEEEEEEvNT_6ParamsE,"ax",@progbits
	.align	128
.text._ZN7cutlass13device_kernelIN5flash11enable_sm90INS1_16FlashAttnFwdSm90INS1_25CollectiveMainloopFwdSm90ILi2EN4cute5tupleIJNS5_1CILi1EEES8_S8_EEENS6_IJNS7_ILi192EEENS7_ILi128EEENS7_ILi64EEEEEELi64ENS_6half_tEfNS_4arch4Sm90ELb1ELb0ELb1ELb1ELb0ELb0ELb0ELb1ELb1ELb1ELb1ELb0EEENS1_21CollectiveEpilogueFwdINS6_IJSA_SC_SB_EEES9_SE_SG_Li384ELb1ELb1ELb1ELb0EEENS1_36VarlenDynamicPersistentTileSchedulerILi192ELi128ELi384ELi128ELb1ELb1ELb1ELb1ELb1ELb1EEEEEEEEEvNT_6ParamsE:
        .type           _ZN7cutlass13device_kernelIN5flash11enable_sm90INS1_16FlashAttnFwdSm90INS1_25CollectiveMainloopFwdSm90ILi2EN4cute5tupleIJNS5_1CILi1EEES8_S8_EEENS6_IJNS7_ILi192EEENS7_ILi128EEENS7_ILi64EEEEEELi64ENS_6half_tEfNS_4arch4Sm90ELb1ELb0ELb1ELb1ELb0ELb0ELb0ELb1ELb1ELb1ELb1ELb0EEENS1_21CollectiveEpilogueFwdINS6_IJSA_SC_SB_EEES9_SE_SG_Li384ELb1ELb1ELb1ELb0EEENS1_36VarlenDynamicPersistentTileSchedulerILi192ELi128ELi384ELi128ELb1ELb1ELb1ELb1ELb1ELb1EEEEEEEEEvNT_6ParamsE,@function
        .size           _ZN7cutlass13device_kernelIN5flash11enable_sm90INS1_16FlashAttnFwdSm90INS1_25CollectiveMainloopFwdSm90ILi2EN4cute5tupleIJNS5_1CILi1EEES8_S8_EEENS6_IJNS7_ILi192EEENS7_ILi128EEENS7_ILi64EEEEEELi64ENS_6half_tEfNS_4arch4Sm90ELb1ELb0ELb1ELb1ELb0ELb0ELb0ELb1ELb1ELb1ELb1ELb0EEENS1_21CollectiveEpilogueFwdINS6_IJSA_SC_SB_EEES9_SE_SG_Li384ELb1ELb1ELb1ELb0EEENS1_36VarlenDynamicPersistentTileSchedulerILi192ELi128ELi384ELi128ELb1ELb1ELb1ELb1ELb1ELb1EEEEEEEEEvNT_6ParamsE,(.L_x_16 - _ZN7cutlass13device_kernelIN5flash11enable_sm90INS1_16FlashAttnFwdSm90INS1_25CollectiveMainloopFwdSm90ILi2EN4cute5tupleIJNS5_1CILi1EEES8_S8_EEENS6_IJNS7_ILi192EEENS7_ILi128EEENS7_ILi64EEEEEELi64ENS_6half_tEfNS_4arch4Sm90ELb1ELb0ELb1ELb1ELb0ELb0ELb0ELb1ELb1ELb1ELb1ELb0EEENS1_21CollectiveEpilogueFwdINS6_IJSA_SC_SB_EEES9_SE_SG_Li384ELb1ELb1ELb1ELb0EEENS1_36VarlenDynamicPersistentTileSchedulerILi192ELi128ELi384ELi128ELb1ELb1ELb1ELb1ELb1ELb1EEEEEEEEEvNT_6ParamsE)
        .other          _ZN7cutlass13device_kernelIN5flash11enable_sm90INS1_16FlashAttnFwdSm90INS1_25CollectiveMainloopFwdSm90ILi2EN4cute5tupleIJNS5_1CILi1EEES8_S8_EEENS6_IJNS7_ILi192EEENS7_ILi128EEENS7_ILi64EEEEEELi64ENS_6half_tEfNS_4arch4Sm90ELb1ELb0ELb1ELb1ELb0ELb0ELb0ELb1ELb1ELb1ELb1ELb0EEENS1_21CollectiveEpilogueFwdINS6_IJSA_SC_SB_EEES9_SE_SG_Li384ELb1ELb1ELb1ELb0EEENS1_36VarlenDynamicPersistentTileSchedulerILi192ELi128ELi384ELi128ELb1ELb1ELb1ELb1ELb1ELb1EEEEEEEEEvNT_6ParamsE,@"STO_CUDA_ENTRY STV_DEFAULT"
_ZN7cutlass13device_kernelIN5flash11enable_sm90INS1_16FlashAttnFwdSm90INS1_25CollectiveMainloopFwdSm90ILi2EN4cute5tupleIJNS5_1CILi1EEES8_S8_EEENS6_IJNS7_ILi192EEENS7_ILi128EEENS7_ILi64EEEEEELi64ENS_6half_tEfNS_4arch4Sm90ELb1ELb0ELb1ELb1ELb0ELb0ELb0ELb1ELb1ELb1ELb1ELb0EEENS1_21CollectiveEpilogueFwdINS6_IJSA_SC_SB_EEES9_SE_SG_Li384ELb1ELb1ELb1ELb0EEENS1_36VarlenDynamicPersistentTileSchedulerILi192ELi128ELi384ELi128ELb1ELb1ELb1ELb1ELb1ELb1EEEEEEEEEvNT_6ParamsE:
[----:B------:R-:W-:Y:S01]  /*0000*/  LDC R1, c[0x0][0x37c] ;  /* 0x0000df00ff017b82 */ /* 0x000fe20000000800 */
[----:B------:R-:W-:Y:S05]  /*0010*/  EXIT ;  /* 0x000000000000794d */ /* 0x000fea0003800000 */
.L_x_7:
        /* <DEDUP_REMOVED lines=14> */
.L_x_16:


//--------------------- .text._ZN7cutlass13device_kernelIN5flash11enable_sm90INS1_16FlashAttnFwdSm90INS1_25CollectiveMainloopFwdSm90ILi2EN4cute5tupleIJNS5_1CILi1EEES8_S8_EEENS6_IJNS7_ILi192EEENS7_ILi128EEENS7_ILi64EEEEEELi64ENS_6half_tEfNS_4arch4Sm90ELb1ELb0ELb1ELb1ELb0ELb1ELb0ELb1ELb1ELb1ELb1ELb0EEENS1_21CollectiveEpilogueFwdINS6_IJSA_SC_SB_EEES9_SE_SG_Li384ELb1ELb1ELb1ELb0EEENS1_36VarlenDynamicPersistentTileSchedulerILi192ELi128ELi384ELi128ELb1ELb1ELb1ELb1ELb1ELb1EEEEEEEEEvNT_6ParamsE --------------------------
	.section	.text._ZN7cutlass13device_kernelIN5flash11enable_sm90INS1_16FlashAttnFwdSm90INS1_25CollectiveMainloopFwdSm90ILi2EN4cute5tupleIJNS5_1CILi1EEES8_S8_EEENS6_IJNS7_ILi192EEENS7_ILi128EEENS7_ILi64EEEEEELi64ENS_6half_tEfNS_4arch4Sm90ELb1ELb0ELb1ELb1ELb0ELb1ELb0ELb1ELb1ELb1ELb1ELb0EEENS1_21CollectiveEpilogueFwdINS6_IJSA_SC_SB_EEES9_SE_SG_Li384ELb1ELb1ELb1ELb0EEENS1_36VarlenDynamicPersistentTileSchedulerILi192ELi128ELi384ELi128ELb1ELb1ELb1ELb1ELb1ELb1EEEEEEEEEvNT_6ParamsE,"ax",@progbits
	.align	128
.text._ZN7cutlass13device_kernelIN5flash11enable_sm90INS1_16FlashAttnFwdSm90INS1_25CollectiveMainloopFwdSm90ILi2EN4cute5tupleIJNS5_1CILi1EEES8_S8_EEENS6_IJNS7_ILi192EEENS7_ILi128EEENS7_ILi64EEEEEELi64ENS_6half_tEfNS_4arch4Sm90ELb1ELb0ELb1ELb1ELb0ELb1ELb0ELb1ELb1ELb1ELb1ELb0EEENS1_21CollectiveEpilogueFwdINS6_IJSA_SC_SB_EEES9_SE_SG_Li384ELb1ELb1ELb1ELb0EEENS1_36VarlenDynamicPersistentTileSchedulerILi192ELi128ELi384ELi128ELb1ELb1ELb1ELb1ELb1ELb1EEEEEEEEEvNT_6ParamsE:
        .type           _ZN7cutlass13device_kernelIN5flash11enable_sm90INS1_16FlashAttnFwdSm90INS1_25CollectiveMainloopFwdSm90ILi2EN4cute5tupleIJNS5_1CILi1EEES8_S8_EEENS6_IJNS7_ILi192EEENS7_ILi128EEENS7_ILi64EEEEEELi64ENS_6half_tEfNS_4arch4Sm90ELb1ELb0ELb1ELb1ELb0ELb1ELb0ELb1ELb1ELb1ELb1ELb0EEENS1_21CollectiveEpilogueFwdINS6_IJSA_SC_SB_EEES9_SE_SG_Li384ELb1ELb1ELb1ELb0EEENS1_36VarlenDynamicPersistentTileSchedulerILi192ELi128ELi384ELi128ELb1ELb1ELb1ELb1ELb1ELb1EEEEEEEEEvNT_6ParamsE,@function
        .size           _ZN7cutlass13device_kernelIN5flash11enable_sm90INS1_16FlashAttnFwdSm90INS1_25CollectiveMainloopFwdSm90ILi2EN4cute5tupleIJNS5_1CILi1EEES8_S8_EEENS6_IJNS7_ILi192EEENS7_ILi128EEENS7_ILi64EEEEEELi64ENS_6half_tEfNS_4arch4Sm90ELb1ELb0ELb1ELb1ELb0ELb1ELb0ELb1ELb1ELb1ELb1ELb0EEENS1_21CollectiveEpilogueFwdINS6_IJSA_SC_SB_EEES9_SE_SG_Li384ELb1ELb1ELb1ELb0EEENS1_36VarlenDynamicPersistentTileSchedulerILi192ELi128ELi384ELi128ELb1ELb1ELb1ELb1ELb1ELb1EEEEEEEEEvNT_6ParamsE,(.L_x_17 - _ZN7cutlass13device_kernelIN5flash11enable_sm90INS1_16FlashAttnFwdSm90INS1_25CollectiveMainloopFwdSm90ILi2EN4cute5tupleIJNS5_1CILi1EEES8_S8_EEENS6_IJNS7_ILi192EEENS7_ILi128EEENS7_ILi64EEEEEELi64ENS_6half_tEfNS_4arch4Sm90ELb1ELb0ELb1ELb1ELb0ELb1ELb0ELb1ELb1ELb1ELb1ELb0EEENS1_21CollectiveEpilogueFwdINS6_IJSA_SC_SB_EEES9_SE_SG_Li384ELb1ELb1ELb1ELb0EEENS1_36VarlenDynamicPersistentTileSchedulerILi192ELi128ELi384ELi128ELb1ELb1ELb1ELb1ELb1ELb1EEEEEEEEEvNT_6ParamsE)
        .other          _ZN7cutlass13device_kernelIN5flash11enable_sm90INS1_16FlashAttnFwdSm90INS1_25CollectiveMainloopFwdSm90ILi2EN4cute5tupleIJNS5_1CILi1EEES8_S8_EEENS6_IJNS7_ILi192EEENS7_ILi128EEENS7_ILi64EEEEEELi64ENS_6half_tEfNS_4arch4Sm90ELb1ELb0ELb1ELb1ELb0ELb1ELb0ELb1ELb1ELb1ELb1ELb0EEENS1_21CollectiveEpilogueFwdINS6_IJSA_SC_SB_EEES9_SE_SG_Li384ELb1ELb1ELb1ELb0EEENS1_36VarlenDynamicPersistentTileSchedulerILi192ELi128ELi384ELi128ELb1ELb1ELb1ELb1ELb1ELb1EEEEEEEEEvNT_6ParamsE,@"STO_CUDA_ENTRY STV_DEFAULT"
_ZN7cutlass13device_kernelIN5flash11enable_sm90INS1_16FlashAttnFwdSm90INS1_25CollectiveMainloopFwdSm90ILi2EN4cute5tupleIJNS5_1CILi1EEES8_S8_EEENS6_IJNS7_ILi192EEENS7_ILi128EEENS7_ILi64EEEEEELi64ENS_6half_tEfNS_4arch4Sm90ELb1ELb0ELb1ELb1ELb0ELb1ELb0ELb1ELb1ELb1ELb1ELb0EEENS1_21CollectiveEpilogueFwdINS6_IJSA_SC_SB_EEES9_SE_SG_Li384ELb1ELb1ELb1ELb0EEENS1_36VarlenDynamicPersistentTileSchedulerILi192ELi128ELi384ELi128ELb1ELb1ELb1ELb1ELb1ELb1EEEEEEEEEvNT_6ParamsE:
[----:B------:R-:W-:Y:S01]  /*0000*/  LDC R1, c[0x0][0x37c] ;  /* 0x0000df00ff017b82 */ /* 0x000fe20000000800 */
[----:B------:R-:W-:Y:S05]  /*0010*/  EXIT ;  /* 0x000000000000794d */ /* 0x000fea0003800000 */
.L_x_8:
        /* <DEDUP_REMOVED lines=14> */
.L_x_17:


//--------------------- .nv.shared.reserved.0     --------------------------
	.section	.nv.shared.reserved.0,"aw",@nobits
	.weak		__nv_reservedSMEM_offset_0_alias
	.size		__nv_reservedSMEM_offset_0_alias, 0, 64
	.other		__nv_reservedSMEM_offset_0_alias,@"STO_CUDA_RESERVED_SHARED STV_DEFAULT"
__nv_reservedSMEM_offset_0_alias:
	.zero		0
	.zero		64


//--------------------- .nv.global                --------------------------
	.section	.nv.global,"aw",@nobits
.nv.global:
	.type		_ZN79_INTERNAL_95063700_43_flash_fwd_hdim64_fp16_split_softcap_sm90_cu_744032ad_37084cute1_E,@object
	.size		_ZN79_INTERNAL_95063700_43_flash_fwd_hdim64_fp16_split_softcap_sm90_cu_744032ad_37084cute1_E,(_ZN79_INTERNAL_95063700_43_flash_fwd_hdim64_fp16_split_softcap_sm90_cu_744032ad_37084cuda3std3__45__cpo6cbeginE - _ZN79_INTERNAL_95063700_43_flash_fwd_hdim64_fp16_split_softcap_sm90_cu_744032ad_37084cute1_E)
_ZN79_INTERNAL_95063700_43_flash_fwd_hdim64_fp16_split_softcap_sm90_cu_744032ad_37084cute1_E:
	.zero		1
	.type		_ZN79_INTERNAL_95063700_43_flash_fwd_hdim64_fp16_split_softcap_sm90_cu_744032ad_37084cuda3std3__45__cpo6cbeginE,@object
	.size		_ZN79_INTERNAL_95063700_43_flash_fwd_hdim64_fp16_split_softcap_sm90_cu_744032ad_37084cuda3std3__45__cpo6cbeginE,(_ZN79_INTERNAL_95063700_43_flash_fwd_hdim64_fp16_split_softcap_sm90_cu_744032ad_37084cuda3std3__48in_placeE - _ZN79_INTERNAL_95063700_43_flash_fwd_hdim64_fp16_split_softcap_sm90_cu_744032ad_37084cuda3std3__45__cpo6cbeginE)
_ZN79_INTERNAL_95063700_43_flash_fwd_hdim64_fp16_split_softcap_sm90_cu_744032ad_37084cuda3std3__45__cpo6cbeginE:
	.zero		1
	.type		_ZN79_INTERNAL_95063700_43_flash_fwd_hdim64_fp16_split_softcap_sm90_cu_744032ad_37084cuda3std3__48in_placeE,@object
	.size		_ZN79_INTERNAL_95063700_43_flash_fwd_hdim64_fp16_split_softcap_sm90_cu_744032ad_37084cuda3std3__48in_placeE,(_ZN79_INTERNAL_95063700_43_flash_fwd_hdim64_fp16_split_softcap_sm90_cu_744032ad_37084cuda3std6ranges3__45__cpo9iter_moveE - _ZN79_INTERNAL_95063700_43_flash_fwd_hdim64_fp16_split_softcap_sm90_cu_744032ad_37084cuda3std3__48in_placeE)
_ZN79_INTERNAL_95063700_43_flash_fwd_hdim64_fp16_split_softcap_sm90_cu_744032ad_37084cuda3std3__48in_placeE:
	.zero		1
	.type		_ZN79_INTERNAL_95063700_43_flash_fwd_hdim64_fp16_split_softcap_sm90_cu_744032ad_37084cuda3std6ranges3__45__cpo9iter_moveE,@object
	.size		_ZN79_INTERNAL_95063700_43_flash_fwd_hdim64_fp16_split_softcap_sm90_cu_744032ad_37084cuda3std6ranges3__45__cpo9iter_moveE,(_ZN79_INTERNAL_95063700_43_flash_fwd_hdim64_fp16_split_softcap_sm90_cu_744032ad_37084cuda3std3__45__cpo5beginE - _ZN79_INTERNAL_95063700_43_flash_fwd_hdim64_fp16_split_softcap_sm90_cu_744032ad_37084cuda3std6ranges3__45__cpo9iter_moveE)
_ZN79_INTERNAL_95063700_43_flash_fwd_hdim64_fp16_split_softcap_sm90_cu_744032ad_37084cuda3std6ranges3__45__cpo9iter_moveE:
	.zero		1
	.type		_ZN79_INTERNAL_95063700_43_flash_fwd_hdim64_fp16_split_softcap_sm90_cu_744032ad_37084cuda3std3__45__cpo5beginE,@object
	.size		_ZN79_INTERNAL_95063700_43_flash_fwd_hdim64_fp16_split_softcap_sm90_cu_744032ad_37084cuda3std3__45__cpo5beginE,(_ZN79_INTERNAL_95063700_43_flash_fwd_hdim64_fp16_split_softcap_sm90_cu_744032ad_37084cuda3std3__481_GLOBAL__N__95063700_43_flash_fwd_hdim64_fp16_split_softcap_sm90_cu_744032ad_37086ignoreE - _ZN79_INTERNAL_95063700_43_flash_fwd_hdim64_fp16_split_softcap_sm90_cu_744032ad_37084cuda3std3__45__cpo5beginE)
_ZN79_INTERNAL_95063700_43_flash_fwd_hdim64_fp16_split_softcap_sm90_cu_744032ad_37084cuda3std3__45__cpo5beginE:
	.zero		1
	.type		_ZN79_INTERNAL_95063700_43_flash_fwd_hdim64_fp16_split_softcap_sm90_cu_744032ad_37084cuda3std3__481_GLOBAL__N__95063700_43_flash_fwd_hdim64_fp16_split_softcap_sm90_cu_744032ad_37086ignoreE,@object
	.size		_ZN79_INTERNAL_95063700_43_flash_fwd_hdim64_fp16_split_softcap_sm90_cu_744032ad_37084cuda3std3__481_GLOBAL__N__95063700_43_flash_fwd_hdim64_fp16_split_softcap_sm90_cu_744032ad_37086ignoreE,(_ZN79_INTERNAL_95063700_43_flash_fwd_hdim64_fp16_split_softcap_sm90_cu_744032ad_37084cute7productE - _ZN79_INTERNAL_95063700_43_flash_fwd_hdim64_fp16_split_softcap_sm90_cu_744032ad_37084cuda3std3__481_GLOBAL__N__95063700_43_flash_fwd_hdim64_fp16_split_softcap_sm90_cu_744032ad_37086ignoreE)
_ZN79_INTERNAL_95063700_43_flash_fwd_hdim64_fp16_split_softcap_sm90_cu_744032ad_37084cuda3std3__481_GLOBAL__N__95063700_43_flash_fwd_hdim64_fp16_split_softcap_sm90_cu_744032ad_37086ignoreE:
	.zero		1
	.type		_ZN79_INTERNAL_95063700_43_flash_fwd_hdim64_fp16_split_softcap_sm90_cu_744032ad_37084cute7productE,@object
	.size		_ZN79_INTERNAL_95063700_43_flash_fwd_hdim64_fp16_split_softcap_sm90_cu_744032ad_37084cute7productE,(_ZN79_INTERNAL_95063700_43_flash_fwd_hdim64_fp16_split_softcap_sm90_cu_744032ad_37084cuda3std3__45__cpo3endE - _ZN79_INTERNAL_95063700_43_flash_fwd_hdim64_fp16_split_softcap_sm90_cu_744032ad_37084cute7productE)
_ZN79_INTERNAL_95063700_43_flash_fwd_hdim64_fp16_split_softcap_sm90_cu_744032ad_37084cute7productE:
	.zero		1
	.type		_ZN79_INTERNAL_95063700_43_flash_fwd_hdim64_fp16_split_softcap_sm90_cu_744032ad_37084cuda3std3__45__cpo3endE,@object
	.size		_ZN79_INTERNAL_95063700_43_flash_fwd_hdim64_fp16_split_softcap_sm90_cu_744032ad_37084cuda3std3__45__cpo3endE,(_ZN79_INTERNAL_95063700_43_flash_fwd_hdim64_fp16_split_softcap_sm90_cu_744032ad_37084cuda3std3__419piecewise_constructE - _ZN79_INTERNAL_95063700_43_flash_fwd_hdim64_fp16_split_softcap_sm90_cu_744032ad_37084cuda3std3__45__cpo3endE)
_ZN79_INTERNAL_95063700_43_flash_fwd_hdim64_fp16_split_softcap_sm90_cu_744032ad_37084cuda3std3__45__cpo3endE:
	.zero		1
	.type		_ZN79_INTERNAL_95063700_43_flash_fwd_hdim64_fp16_split_softcap_sm90_cu_744032ad_37084cuda3std3__419piecewise_constructE,@object
	.size		_ZN79_INTERNAL_95063700_43_flash_fwd_hdim64_fp16_split_softcap_sm90_cu_744032ad_37084cuda3std3__419piecewise_constructE,(_ZN79_INTERNAL_95063700_43_flash_fwd_hdim64_fp16_split_softcap_sm90_cu_744032ad_37084cuda3std3__45__cpo4cendE - _ZN79_INTERNAL_95063700_43_flash_fwd_hdim64_fp16_split_softcap_sm90_cu_744032ad_37084cuda3std3__419piecewise_constructE)
_ZN79_INTERNAL_95063700_43_flash_fwd_hdim64_fp16_split_softcap_sm90_cu_744032ad_37084cuda3std3__419piecewise_constructE:
	.zero		1
	.type		_ZN79_INTERNAL_95063700_43_flash_fwd_hdim64_fp16_split_softcap_sm90_cu_744032ad_37084cuda3std3__45__cpo4cendE,@object
	.size		_ZN79_INTERNAL_95063700_43_flash_fwd_hdim64_fp16_split_softcap_sm90_cu_744032ad_37084cuda3std3__45__cpo4cendE,(_ZN79_INTERNAL_95063700_43_flash_fwd_hdim64_fp16_split_softcap_sm90_cu_744032ad_37084cuda3std6ranges3__45__cpo4swapE - _ZN79_INTERNAL_95063700_43_flash_fwd_hdim64_fp16_split_softcap_sm90_cu_744032ad_37084cuda3std3__45__cpo4cendE)
_ZN79_INTERNAL_95063700_43_flash_fwd_hdim64_fp16_split_softcap_sm90_cu_744032ad_37084cuda3std3__45__cpo4cendE:
	.zero		1
	.type		_ZN79_INTERNAL_95063700_43_flash_fwd_hdim64_fp16_split_softcap_sm90_cu_744032ad_37084cuda3std6ranges3__45__cpo4swapE,@object
	.size		_ZN79_INTERNAL_95063700_43_flash_fwd_hdim64_fp16_split_softcap_sm90_cu_744032ad_37084cuda3std6ranges3__45__cpo4swapE,(.L_7 - _ZN79_INTERNAL_95063700_43_flash_fwd_hdim64_fp16_split_softcap_sm90_cu_744032ad_37084cuda3std6ranges3__45__cpo4swapE)
_ZN79_INTERNAL_95063700_43_flash_fwd_hdim64_fp16_split_softcap_sm90_cu_744032ad_37084cuda3std6ranges3__45__cpo4swapE:
	.zero		1
.L_7:


//--------------------- .nv.constant0._ZN7cutlass13device_kernelIN5flash11enable_sm90INS1_16FlashAttnFwdSm90INS1_25CollectiveMainloopFwdSm90ILi2EN4cute5tupleIJNS5_1CILi1EEES8_S8_EEENS6_IJNS7_ILi192EEESA_NS7_ILi64EEEEEELi64ENS_6half_tEfNS_4arch4Sm90ELb0ELb0ELb1ELb0ELb0ELb0ELb0ELb0ELb1ELb1ELb1ELb0EEENS1_21CollectiveEpilogueFwdINS6_IJSA_SB_SA_EEES9_SD_SF_Li384ELb0ELb1ELb1ELb0EEENS1_19SingleTileSchedulerILb0ELb1ELb1ELi192EEEEEEEEEvNT_6ParamsE --------------------------
	.section	.nv.constant0._ZN7cutlass13device_kernelIN5flash11enable_sm90INS1_16FlashAttnFwdSm90INS1_25CollectiveMainloopFwdSm90ILi2EN4cute5tupleIJNS5_1CILi1EEES8_S8_EEENS6_IJNS7_ILi192EEESA_NS7_ILi64EEEEEELi64ENS_6half_tEfNS_4arch4Sm90ELb0ELb0ELb1ELb0ELb0ELb0ELb0ELb0ELb1ELb1ELb1ELb0EEENS1_21CollectiveEpilogueFwdINS6_IJSA_SB_SA_EEES9_SD_SF_Li384ELb0ELb1ELb1ELb0EEENS1_19SingleTileSchedulerILb0ELb1ELb1ELi192EEEEEEEEEvNT_6ParamsE,"a",@progbits
	.sectionflags	@""
	.align	4
.nv.constant0._ZN7cutlass13device_kernelIN5flash11enable_sm90INS1_16FlashAttnFwdSm90INS1_25CollectiveMainloopFwdSm90ILi2EN4cute5tupleIJNS5_1CILi1EEES8_S8_EEENS6_IJNS7_ILi192EEESA_NS7_ILi64EEEEEELi64ENS_6half_tEfNS_4arch4Sm90ELb0ELb0ELb1ELb0ELb0ELb0ELb0ELb0ELb1ELb1ELb1ELb0EEENS1_21CollectiveEpilogueFwdINS6_IJSA_SB_SA_EEES9_SD_SF_Li384ELb0ELb1ELb1ELb0EEENS1_19SingleTileSchedulerILb0ELb1ELb1ELi192EEEEEEEEEvNT_6ParamsE:
	.zero		3456


//--------------------- .nv.constant0._ZN7cutlass13device_kernelIN5flash11enable_sm90INS1_16FlashAttnFwdSm90INS1_25CollectiveMainloopFwdSm90ILi2EN4cute5tupleIJNS5_1CILi1EEES8_S8_EEENS6_IJNS7_ILi192EEESA_NS7_ILi64EEEEEELi64ENS_6half_tEfNS_4arch4Sm90ELb0ELb0ELb1ELb1ELb0ELb0ELb0ELb0ELb1ELb1ELb1ELb0EEENS1_21CollectiveEpilogueFwdINS6_IJSA_SB_SA_EEES9_SD_SF_Li384ELb1ELb1ELb1ELb0EEENS1_36VarlenDynamicPersistentTileSchedulerILi192ELi192ELi384ELi128ELb1ELb1ELb1ELb0ELb1ELb1EEEEEEEEEvNT_6ParamsE --------------------------
	.section	.nv.constant0._ZN7cutlass13device_kernelIN5flash11enable_sm90INS1_16FlashAttnFwdSm90INS1_25CollectiveMainloopFwdSm90ILi2EN4cute5tupleIJNS5_1CILi1EEES8_S8_EEENS6_IJNS7_ILi192EEESA_NS7_ILi64EEEEEELi64ENS_6half_tEfNS_4arch4Sm90ELb0ELb0ELb1ELb1ELb0ELb0ELb0ELb0ELb1ELb1ELb1ELb0EEENS1_21CollectiveEpilogueFwdINS6_IJSA_SB_SA_EEES9_SD_SF_Li384ELb1ELb1ELb1ELb0EEENS1_36VarlenDynamicPersistentTileSchedulerILi192ELi192ELi384ELi128ELb1ELb1ELb1ELb0ELb1ELb1EEEEEEEEEvNT_6ParamsE,"a",@progbits
	.sectionflags	@""
	.align	4
.nv.constant0._ZN7cutlass13device_kernelIN5flash11enable_sm90INS1_16FlashAttnFwdSm90INS1_25CollectiveMainloopFwdSm90ILi2EN4cute5tupleIJNS5_1CILi1EEES8_S8_EEENS6_IJNS7_ILi192EEESA_NS7_ILi64EEEEEELi64ENS_6half_tEfNS_4arch4Sm90ELb0ELb0ELb1ELb1ELb0ELb0ELb0ELb0ELb1ELb1ELb1ELb0EEENS1_21CollectiveEpilogueFwdINS6_IJSA_SB_SA_EEES9_SD_SF_Li384ELb1ELb1ELb1ELb0EEENS1_36VarlenDynamicPersistentTileSchedulerILi192ELi192ELi384ELi128ELb1ELb1ELb1ELb0ELb1ELb1EEEEEEEEEvNT_6ParamsE:
	.zero		3584


//--------------------- .nv.constant0._ZN7cutlass13device_kernelIN5flash11enable_sm90INS1_16FlashAttnFwdSm90INS1_25CollectiveMainloopFwdSm90ILi2EN4cute5tupleIJNS5_1CILi1EEES8_S8_EEENS6_IJNS7_ILi192EEESA_NS7_ILi64EEEEEELi64ENS_6half_tEfNS_4arch4Sm90ELb0ELb0ELb1ELb1ELb0ELb1ELb0ELb0ELb1ELb1ELb1ELb0EEENS1_21CollectiveEpilogueFwdINS6_IJSA_SB_SA_EEES9_SD_SF_Li384ELb1ELb1ELb1ELb0EEENS1_36VarlenDynamicPersistentTileSchedulerILi192ELi192ELi384ELi128ELb1ELb1ELb1ELb0ELb1ELb1EEEEEEEEEvNT_6ParamsE --------------------------
	.section	.nv.constant0._ZN7cutlass13device_kernelIN5flash11enable_sm90INS1_16FlashAttnFwdSm90INS1_25CollectiveMainloopFwdSm90ILi2EN4cute5tupleIJNS5_1CILi1EEES8_S8_EEENS6_IJNS7_ILi192EEESA_NS7_ILi64EEEEEELi64ENS_6half_tEfNS_4arch4Sm90ELb0ELb0ELb1ELb1ELb0ELb1ELb0ELb0ELb1ELb1ELb1ELb0EEENS1_21CollectiveEpilogueFwdINS6_IJSA_SB_SA_EEES9_SD_SF_Li384ELb1ELb1ELb1ELb0EEENS1_36VarlenDynamicPersistentTileSchedulerILi192ELi192ELi384ELi128ELb1ELb1ELb1ELb0ELb1ELb1EEEEEEEEEvNT_6ParamsE,"a",@progbits
	.sectionflags	@""
	.align	4
.nv.constant0._ZN7cutlass13device_kernelIN5flash11enable_sm90INS1_16FlashAttnFwdSm90INS1_25CollectiveMainloopFwdSm90ILi2EN4cute5tupleIJNS5_1CILi1EEES8_S8_EEENS6_IJNS7_ILi192EEESA_NS7_ILi64EEEEEELi64ENS_6half_tEfNS_4arch4Sm90ELb0ELb0ELb1ELb1ELb0ELb1ELb0ELb0ELb1ELb1ELb1ELb0EEENS1_21CollectiveEpilogueFwdINS6_IJSA_SB_SA_EEES9_SD_SF_Li384ELb1ELb1ELb1ELb0EEENS1_36VarlenDynamicPersistentTileSchedulerILi192ELi192ELi384ELi128ELb1ELb1ELb1ELb0ELb1ELb1EEEEEEEEEvNT_6ParamsE:
	.zero		3584


//--------------------- .nv.constant0._ZN7cutlass13device_kernelIN5flash11enable_sm90INS1_16FlashAttnFwdSm90INS1_25CollectiveMainloopFwdSm90ILi2EN4cute5tupleIJNS5_1CILi1EEES8_S8_EEENS6_IJNS7_ILi192EEENS7_ILi128EEENS7_ILi64EEEEEELi64ENS_6half_tEfNS_4arch4Sm90ELb0ELb1ELb1ELb0ELb0ELb0ELb0ELb1ELb1ELb1ELb1ELb0EEENS1_21CollectiveEpilogueFwdINS6_IJSA_SC_SB_EEES9_SE_SG_Li384ELb0ELb1ELb1ELb0EEENS1_19SingleTileSchedulerILb0ELb1ELb1ELi192EEEEEEEEEvNT_6ParamsE --------------------------
	.section	.nv.constant0._ZN7cutlass13device_kernelIN5flash11enable_sm90INS1_16FlashAttnFwdSm90INS1_25CollectiveMainloopFwdSm90ILi2EN4cute5tupleIJNS5_1CILi1EEES8_S8_EEENS6_IJNS7_ILi192EEENS7_ILi128EEENS7_ILi64EEEEEELi64ENS_6half_tEfNS_4arch4Sm90ELb0ELb1ELb1ELb0ELb0ELb0ELb0ELb1ELb1ELb1ELb1ELb0EEENS1_21CollectiveEpilogueFwdINS6_IJSA_SC_SB_EEES9_SE_SG_Li384ELb0ELb1ELb1ELb0EEENS1_19SingleTileSchedulerILb0ELb1ELb1ELi192EEEEEEEEEvNT_6ParamsE,"a",@progbits
	.sectionflags	@""
	.align	4
.nv.constant0._ZN7cutlass13device_kernelIN5flash11enable_sm90INS1_16FlashAttnFwdSm90INS1_25CollectiveMainloopFwdSm90ILi2EN4cute5tupleIJNS5_1CILi1EEES8_S8_EEENS6_IJNS7_ILi192EEENS7_ILi128EEENS7_ILi64EEEEEELi64ENS_6half_tEfNS_4arch4Sm90ELb0ELb1ELb1ELb0ELb0ELb0ELb0ELb1ELb1ELb1ELb1ELb0EEENS1_21CollectiveEpilogueFwdINS6_IJSA_SC_SB_EEES9_SE_SG_Li384ELb0ELb1ELb1ELb0EEENS1_19SingleTileSchedulerILb0ELb1ELb1ELi192EEEEEEEEEvNT_6ParamsE:
	.zero		3456


//--------------------- .nv.constant0._ZN7cutlass13device_kernelIN5flash11enable_sm90INS1_16FlashAttnFwdSm90INS1_25CollectiveMainloopFwdSm90ILi2EN4cute5tupleIJNS5_1CILi1EEES8_S8_EEENS6_IJNS7_ILi192EEENS7_ILi128EEENS7_ILi64EEEEEELi64ENS_6half_tEfNS_4arch4Sm90ELb0ELb1ELb1ELb1ELb0ELb0ELb0ELb1ELb1ELb1ELb1ELb0EEENS1_21CollectiveEpilogueFwdINS6_IJSA_SC_SB_EEES9_SE_SG_Li384ELb1ELb1ELb1ELb0EEENS1_36VarlenDynamicPersistentTileSchedulerILi192ELi128ELi384ELi128ELb1ELb1ELb1ELb1ELb0ELb1EEEEEEEEEvNT_6ParamsE --------------------------
	.section	.nv.constant0._ZN7cutlass13device_kernelIN5flash11enable_sm90INS1_16FlashAttnFwdSm90INS1_25CollectiveMainloopFwdSm90ILi2EN4cute5tupleIJNS5_1CILi1EEES8_S8_EEENS6_IJNS7_ILi192EEENS7_ILi128EEENS7_ILi64EEEEEELi64ENS_6half_tEfNS_4arch4Sm90ELb0ELb1ELb1ELb1ELb0ELb0ELb0ELb1ELb1ELb1ELb1ELb0EEENS1_21CollectiveEpilogueFwdINS6_IJSA_SC_SB_EEES9_SE_SG_Li384ELb1ELb1ELb1ELb0EEENS1_36VarlenDynamicPersistentTileSchedulerILi192ELi128ELi384ELi128ELb1ELb1ELb1ELb1ELb0ELb1EEEEEEEEEvNT_6ParamsE,"a",@progbits
	.sectionflags	@""
	.align	4
.nv.constant0._ZN7cutlass13device_kernelIN5flash11enable_sm90INS1_16FlashAttnFwdSm90INS1_25CollectiveMainloopFwdSm90ILi2EN4cute5tupleIJNS5_1CILi1EEES8_S8_EEENS6_IJNS7_ILi192EEENS7_ILi128EEENS7_ILi64EEEEEELi64ENS_6half_tEfNS_4arch4Sm90ELb0ELb1ELb1ELb1ELb0ELb0ELb0ELb1ELb1ELb1ELb1ELb0EEENS1_21CollectiveEpilogueFwdINS6_IJSA_SC_SB_EEES9_SE_SG_Li384ELb1ELb1ELb1ELb0EEENS1_36VarlenDynamicPersistentTileSchedulerILi192ELi128ELi384ELi128ELb1ELb1ELb1ELb1ELb0ELb1EEEEEEEEEvNT_6ParamsE:
	.zero		3584


//--------------------- .nv.constant0._ZN7cutlass13device_kernelIN5flash11enable_sm90INS1_16FlashAttnFwdSm90INS1_25CollectiveMainloopFwdSm90ILi2EN4cute5tupleIJNS5_1CILi1EEES8_S8_EEENS6_IJNS7_ILi192EEENS7_ILi128EEENS7_ILi64EEEEEELi64ENS_6half_tEfNS_4arch4Sm90ELb0ELb1ELb1ELb1ELb0ELb1ELb0ELb1ELb1ELb1ELb1ELb0EEENS1_21CollectiveEpilogueFwdINS6_IJSA_SC_SB_EEES9_SE_SG_Li384ELb1ELb1ELb1ELb0EEENS1_36VarlenDynamicPersistentTileSchedulerILi192ELi128ELi384ELi128ELb1ELb1ELb1ELb1ELb0ELb1EEEEEEEEEvNT_6ParamsE --------------------------
	.section	.nv.constant0._ZN7cutlass13device_kernelIN5flash11enable_sm90INS1_16FlashAttnFwdSm90INS1_25CollectiveMainloopFwdSm90ILi2EN4cute5tupleIJNS5_1CILi1EEES8_S8_EEENS6_IJNS7_ILi192EEENS7_ILi128EEENS7_ILi64EEEEEELi64ENS_6half_tEfNS_4arch4Sm90ELb0ELb1ELb1ELb1ELb0ELb1ELb0ELb1ELb1ELb1ELb1ELb0EEENS1_21CollectiveEpilogueFwdINS6_IJSA_SC_SB_EEES9_SE_SG_Li384ELb1ELb1ELb1ELb0EEENS1_36VarlenDynamicPersistentTileSchedulerILi192ELi128ELi384ELi128ELb1ELb1ELb1ELb1ELb0ELb1EEEEEEEEEvNT_6ParamsE,"a",@progbits
	.sectionflags	@""
	.align	4
.nv.constant0._ZN7cutlass13device_kernelIN5flash11enable_sm90INS1_16FlashAttnFwdSm90INS1_25CollectiveMainloopFwdSm90ILi2EN4cute5tupleIJNS5_1CILi1EEES8_S8_EEENS6_IJNS7_ILi192EEENS7_ILi128EEENS7_ILi64EEEEEELi64ENS_6half_tEfNS_4arch4Sm90ELb0ELb1ELb1ELb1ELb0ELb1ELb0ELb1ELb1ELb1ELb1ELb0EEENS1_21CollectiveEpilogueFwdINS6_IJSA_SC_SB_EEES9_SE_SG_Li384ELb1ELb1ELb1ELb0EEENS1_36VarlenDynamicPersistentTileSchedulerILi192ELi128ELi384ELi128ELb1ELb1ELb1ELb1ELb0ELb1EEEEEEEEEvNT_6ParamsE:
	.zero		3584


//--------------------- .nv.constant0._ZN7cutlass13device_kernelIN5flash11enable_sm90INS1_16FlashAttnFwdSm90INS1_25CollectiveMainloopFwdSm90ILi2EN4cute5tupleIJNS5_1CILi1EEES8_S8_EEENS6_IJNS7_ILi192EEENS7_ILi128EEENS7_ILi64EEEEEELi64ENS_6half_tEfNS_4arch4Sm90ELb1ELb0ELb1ELb0ELb0ELb0ELb0ELb1ELb1ELb1ELb1ELb0EEENS1_21CollectiveEpilogueFwdINS6_IJSA_SC_SB_EEES9_SE_SG_Li384ELb0ELb1ELb1ELb0EEENS1_19SingleTileSchedulerILb0ELb1ELb1ELi192EEEEEEEEEvNT_6ParamsE --------------------------
	.section	.nv.constant0._ZN7cutlass13device_kernelIN5flash11enable_sm90INS1_16FlashAttnFwdSm90INS1_25CollectiveMainloopFwdSm90ILi2EN4cute5tupleIJNS5_1CILi1EEES8_S8_EEENS6_IJNS7_ILi192EEENS7_ILi128EEENS7_ILi64EEEEEELi64ENS_6half_tEfNS_4arch4Sm90ELb1ELb0ELb1ELb0ELb0ELb0ELb0ELb1ELb1ELb1ELb1ELb0EEENS1_21CollectiveEpilogueFwdINS6_IJSA_SC_SB_EEES9_SE_SG_Li384ELb0ELb1ELb1ELb0EEENS1_19SingleTileSchedulerILb0ELb1ELb1ELi192EEEEEEEEEvNT_6ParamsE,"a",@progbits
	.sectionflags	@""
	.align	4
.nv.constant0._ZN7cutlass13device_kernelIN5flash11enable_sm90INS1_16FlashAttnFwdSm90INS1_25CollectiveMainloopFwdSm90ILi2EN4cute5tupleIJNS5_1CILi1EEES8_S8_EEENS6_IJNS7_ILi192EEENS7_ILi128EEENS7_ILi64EEEEEELi64ENS_6half_tEfNS_4arch4Sm90ELb1ELb0ELb1ELb0ELb0ELb0ELb0ELb1ELb1ELb1ELb1ELb0EEENS1_21CollectiveEpilogueFwdINS6_IJSA_SC_SB_EEES9_SE_SG_Li384ELb0ELb1ELb1ELb0EEENS1_19SingleTileSchedulerILb0ELb1ELb1ELi192EEEEEEEEEvNT_6ParamsE:
	.zero		3456


//--------------------- .nv.constant0._ZN7cutlass13device_kernelIN5flash11enable_sm90INS1_16FlashAttnFwdSm90INS1_25CollectiveMainloopFwdSm90ILi2EN4cute5tupleIJNS5_1CILi1EEES8_S8_EEENS6_IJNS7_ILi192EEENS7_ILi128EEENS7_ILi64EEEEEELi64ENS_6half_tEfNS_4arch4Sm90ELb1ELb0ELb1ELb1ELb0ELb0ELb0ELb1ELb1ELb1ELb1ELb0EEENS1_21CollectiveEpilogueFwdINS6_IJSA_SC_SB_EEES9_SE_SG_Li384ELb1ELb1ELb1ELb0EEENS1_36VarlenDynamicPersistentTileSchedulerILi192ELi128ELi384ELi128ELb1ELb1ELb1ELb1ELb1ELb1EEEEEEEEEvNT_6ParamsE --------------------------
	.section	.nv.constant0._ZN7cutlass13device_kernelIN5flash11enable_sm90INS1_16FlashAttnFwdSm90INS1_25CollectiveMainloopFwdSm90ILi2EN4cute5tupleIJNS5_1CILi1EEES8_S8_EEENS6_IJNS7_ILi192EEENS7_ILi128EEENS7_ILi64EEEEEELi64ENS_6half_tEfNS_4arch4Sm90ELb1ELb0ELb1ELb1ELb0ELb0ELb0ELb1ELb1ELb1ELb1ELb0EEENS1_21CollectiveEpilogueFwdINS6_IJSA_SC_SB_EEES9_SE_SG_Li384ELb1ELb1ELb1ELb0EEENS1_36VarlenDynamicPersistentTileSchedulerILi192ELi128ELi384ELi128ELb1ELb1ELb1ELb1ELb1ELb1EEEEEEEEEvNT_6ParamsE,"a",@progbits
	.sectionflags	@""
	.align	4
.nv.constant0._ZN7cutlass13device_kernelIN5flash11enable_sm90INS1_16FlashAttnFwdSm90INS1_25CollectiveMainloopFwdSm90ILi2EN4cute5tupleIJNS5_1CILi1EEES8_S8_EEENS6_IJNS7_ILi192EEENS7_ILi128EEENS7_ILi64EEEEEELi64ENS_6half_tEfNS_4arch4Sm90ELb1ELb0ELb1ELb1ELb0ELb0ELb0ELb1ELb1ELb1ELb1ELb0EEENS1_21CollectiveEpilogueFwdINS6_IJSA_SC_SB_EEES9_SE_SG_Li384ELb1ELb1ELb1ELb0EEENS1_36VarlenDynamicPersistentTileSchedulerILi192ELi128ELi384ELi128ELb1ELb1ELb1ELb1ELb1ELb1EEEEEEEEEvNT_6ParamsE:
	.zero		3584


//--------------------- .nv.constant0._ZN7cutlass13device_kernelIN5flash11enable_sm90INS1_16FlashAttnFwdSm90INS1_25CollectiveMainloopFwdSm90ILi2EN4cute5tupleIJNS5_1CILi1EEES8_S8_EEENS6_IJNS7_ILi192EEENS7_ILi128EEENS7_ILi64EEEEEELi64ENS_6half_tEfNS_4arch4Sm90ELb1ELb0ELb1ELb1ELb0ELb1ELb0ELb1ELb1ELb1ELb1ELb0EEENS1_21CollectiveEpilogueFwdINS6_IJSA_SC_SB_EEES9_SE_SG_Li384ELb1ELb1ELb1ELb0EEENS1_36VarlenDynamicPersistentTileSchedulerILi192ELi128ELi384ELi128ELb1ELb1ELb1ELb1ELb1ELb1EEEEEEEEEvNT_6ParamsE --------------------------
	.section	.nv.constant0._ZN7cutlass13device_kernelIN5flash11enable_sm90INS1_16FlashAttnFwdSm90INS1_25CollectiveMainloopFwdSm90ILi2EN4cute5tupleIJNS5_1CILi1EEES8_S8_EEENS6_IJNS7_ILi192EEENS7_ILi128EEENS7_ILi64EEEEEELi64ENS_6half_tEfNS_4arch4Sm90ELb1ELb0ELb1ELb1ELb0ELb1ELb0ELb1ELb1ELb1ELb1ELb0EEENS1_21CollectiveEpilogueFwdINS6_IJSA_SC_SB_EEES9_SE_SG_Li384ELb1ELb1ELb1ELb0EEENS1_36VarlenDynamicPersistentTileSchedulerILi192ELi128ELi384ELi128ELb1ELb1ELb1ELb1ELb1ELb1EEEEEEEEEvNT_6ParamsE,"a",@progbits
	.sectionflags	@""
	.align	4
.nv.constant0._ZN7cutlass13device_kernelIN5flash11enable_sm90INS1_16FlashAttnFwdSm90INS1_25CollectiveMainloopFwdSm90ILi2EN4cute5tupleIJNS5_1CILi1EEES8_S8_EEENS6_IJNS7_ILi192EEENS7_ILi128EEENS7_ILi64EEEEEELi64ENS_6half_tEfNS_4arch4Sm90ELb1ELb0ELb1ELb1ELb0ELb1ELb0ELb1ELb1ELb1ELb1ELb0EEENS1_21CollectiveEpilogueFwdINS6_IJSA_SC_SB_EEES9_SE_SG_Li384ELb1ELb1ELb1ELb0EEENS1_36VarlenDynamicPersistentTileSchedulerILi192ELi128ELi384ELi128ELb1ELb1ELb1ELb1ELb1ELb1EEEEEEEEEvNT_6ParamsE:
	.zero		3584


//--------------------- SYMBOLS --------------------------

	.type		.nv.reservedSmem.offset0,@object
	.size		.nv.reservedSmem.offset0,0x4
